def attn_fwd(
    Q,
    K,
    V,
    Out,
    Lse,
    sm_scale,
    stride_qz,
    stride_qh,
    stride_qm,
    stride_qk,
    stride_kz,
    stride_kh,
    stride_kn,
    stride_kk,
    stride_vz,
    stride_vh,
    stride_vn,
    stride_vk,
    stride_oz,
    stride_oh,
    stride_om,
    stride_ok,
    seqlen_q,
    seqlen_k,
    BLOCK_M: tl.constexpr,
    BLOCK_N: tl.constexpr,
    HEAD_DIM: tl.constexpr,
    CAUSAL: tl.constexpr,
):
    start_m = tl.program_id(0)
    off_hz = tl.program_id(1)
    q_off = off_hz * stride_qh
    k_off = off_hz * stride_kh
    v_off = off_hz * stride_vh
    offs_m = start_m * BLOCK_M + tl.arange(0, BLOCK_M)
    offs_d = tl.arange(0, HEAD_DIM)
    offs_n = tl.arange(0, BLOCK_N)
    q_ptrs = Q + q_off + offs_m[:, None] * stride_qm + offs_d[None, :] * stride_qk
    k_ptrs = K + k_off + offs_d[:, None] * stride_kk + offs_n[None, :] * stride_kn
    v_ptrs = V + v_off + offs_n[:, None] * stride_vn + offs_d[None, :] * stride_vk
    m_i = tl.full([BLOCK_M], float("-inf"), dtype=tl.float32)
    l_i = tl.zeros([BLOCK_M], dtype=tl.float32) + 1.0
    acc = tl.zeros([BLOCK_M, HEAD_DIM], dtype=tl.float32)
    q = tl.load(q_ptrs)
    acc, l_i, m_i = _attn_fwd_inner(
        acc,
        l_i,
        m_i,
        q,
        k_ptrs,
        v_ptrs,
        sm_scale,
        stride_kn,
        stride_vn,
        start_m,
        seqlen_k,
        BLOCK_M,
        BLOCK_N,
        HEAD_DIM,
        CAUSAL,
    )
    acc = acc / l_i[:, None]
    lse = m_i + tl.math.log2(l_i) / 1.4426950408889634
    o_ptrs = (
        Out
        + off_hz * stride_oh
        + offs_m[:, None] * stride_om
        + offs_d[None, :] * stride_ok
    )
    tl.store(o_ptrs, acc.to(Out.dtype.element_ty))
    tl.store(Lse + off_hz * seqlen_q + offs_m, lse)

# config = {"BLOCK_M": 128, "BLOCK_N": 32, "HEAD_DIM": 32, "arch": "sm_100", "causal": true, "dtype": "fp16", "num_stages": 3, "num_warps": 8}
# arch = sm_100


// ===== COMPILED SASS (sm_100a) =====

	.target	sm_100a

	.elftype	@"ET_EXEC"


//--------------------- .note.nv.tkinfo           --------------------------
	.section	.note.nv.tkinfo,"",@"SHT_NOTE"
	.sectionflags	@"SHF_NOTE_NV_TKINFO"
	.tkinfo
        /*0018*/ 	.word	0x00000081
        /*0030*/ 	.string	""
        /*0030*/ 	.string	"ptxas-blackwell"
        /*0030*/ 	.string	"Cuda compilation tools, release 12.9, V12.9.86"
        /*0030*/ 	.string	"Build cuda_12.9.r12.9/compiler.36037853_0"
        /*0030*/ 	.string	"-v  -suppress-debug-info  -lineinfo  -arch sm_100a "



//--------------------- .note.nv.cuver            --------------------------
	.section	.note.nv.cuver,"",@"SHT_NOTE"
	.sectionflags	@"SHF_NOTE_NV_CUVER"
        /*0018*/ 	.short	0x0001
        /*001a*/ 	.short	0x0064
        /*001c*/ 	.short	0x0001
        /*001e*/ 	.short	0x0000
        /*0020*/ 	.short	0x0001
        /*0022*/ 	.short	0x0000


//--------------------- .nv.info                  --------------------------
	.section	.nv.info,"",@"SHT_CUDA_INFO"
	.align	4


	//----- nvinfo : EIATTR_REGCOUNT
	.align		4
        /*0000*/ 	.byte	0x04, 0x2f
        /*0002*/ 	.short	(.L_5 - .L_4)
	.align		4
.L_4:
        /*0004*/ 	.word	index@(attn_fwd)
        /*0008*/ 	.word	0x0000003f


	//----- nvinfo : EIATTR_FRAME_SIZE
	.align		4
.L_5:
        /*000c*/ 	.byte	0x04, 0x11
        /*000e*/ 	.short	(.L_7 - .L_6)
	.align		4
.L_6:
        /*0010*/ 	.word	index@($__internal_2_$__cuda_sm10x_tcgen05_guardrail_trap_unallocated_columns_being_dealloced)
        /*0014*/ 	.word	0x00000000


	//----- nvinfo : EIATTR_FRAME_SIZE
	.align		4
.L_7:
        /*0018*/ 	.byte	0x04, 0x11
        /*001a*/ 	.short	(.L_9 - .L_8)
	.align		4
.L_8:
        /*001c*/ 	.word	index@($__internal_1_$__cuda_sm10x_tcgen05_guardrail_trap_phase_invalid_during_alloc)
        /*0020*/ 	.word	0x00000000


	//----- nvinfo : EIATTR_FRAME_SIZE
	.align		4
.L_9:
        /*0024*/ 	.byte	0x04, 0x11
        /*0026*/ 	.short	(.L_11 - .L_10)
	.align		4
.L_10:
        /*0028*/ 	.word	index@($__internal_0_$__cuda_sm10x_tcgen05_guardrail_trap_col_being_dealloced_not_returned_by_alloc)
        /*002c*/ 	.word	0x00000000


	//----- nvinfo : EIATTR_FRAME_SIZE
	.align		4
.L_11:
        /*0030*/ 	.byte	0x04, 0x11
        /*0032*/ 	.short	(.L_13 - .L_12)
	.align		4
.L_12:
        /*0034*/ 	.word	index@(attn_fwd)
        /*0038*/ 	.word	0x00000000


	//----- nvinfo : EIATTR_MIN_STACK_SIZE
	.align		4
.L_13:
        /*003c*/ 	.byte	0x04, 0x12
        /*003e*/ 	.short	(.L_15 - .L_14)
	.align		4
.L_14:
        /*0040*/ 	.word	index@(attn_fwd)
        /*0044*/ 	.word	0x00000000
.L_15:


//--------------------- .nv.info.attn_fwd         --------------------------
	.section	.nv.info.attn_fwd,"",@"SHT_CUDA_INFO"
	.sectionflags	@""
	.align	4


	//----- nvinfo : EIATTR_CUDA_API_VERSION
	.align		4
        /*0000*/ 	.byte	0x04, 0x37
        /*0002*/ 	.short	(.L_17 - .L_16)
.L_16:
        /*0004*/ 	.word	0x00000081


	//----- nvinfo : EIATTR_KPARAM_INFO
	.align		4
.L_17:
        /*0008*/ 	.byte	0x04, 0x17
        /*000a*/ 	.short	(.L_19 - .L_18)
.L_18:
        /*000c*/ 	.word	0x00000000
        /*0010*/ 	.short	0x0019
        /*0012*/ 	.short	0x0080
        /*0014*/ 	.byte	0x00, 0xf4, 0x21, 0x00


	//----- nvinfo : EIATTR_KPARAM_INFO
	.align		4
.L_19:
        /*0018*/ 	.byte	0x04, 0x17
        /*001a*/ 	.short	(.L_21 - .L_20)
.L_20:
        /*001c*/ 	.word	0x00000000
        /*0020*/ 	.short	0x0018
        /*0022*/ 	.short	0x0078
        /*0024*/ 	.byte	0x00, 0xf4, 0x21, 0x00


	//----- nvinfo : EIATTR_KPARAM_INFO
	.align		4
.L_21:
        /*0028*/ 	.byte	0x04, 0x17
        /*002a*/ 	.short	(.L_23 - .L_22)
.L_22:
        /*002c*/ 	.word	0x00000000
        /*0030*/ 	.short	0x0017
        /*0032*/ 	.short	0x0070
        /*0034*/ 	.byte	0x00, 0xf0, 0x11, 0x00


	//----- nvinfo : EIATTR_KPARAM_INFO
	.align		4
.L_23:
        /*0038*/ 	.byte	0x04, 0x17
        /*003a*/ 	.short	(.L_25 - .L_24)
.L_24:
        /*003c*/ 	.word	0x00000000
        /*0040*/ 	.short	0x0016
        /*0042*/ 	.short	0x006c
        /*0044*/ 	.byte	0x00, 0xf0, 0x11, 0x00


	//----- nvinfo : EIATTR_KPARAM_INFO
	.align		4
.L_25:
        /*0048*/ 	.byte	0x04, 0x17
        /*004a*/ 	.short	(.L_27 - .L_26)
.L_26:
        /*004c*/ 	.word	0x00000000
        /*0050*/ 	.short	0x0015
        /*0052*/ 	.short	0x0068
        /*0054*/ 	.byte	0x00, 0xf0, 0x11, 0x00


	//----- nvinfo : EIATTR_KPARAM_INFO
	.align		4
.L_27:
        /*0058*/ 	.byte	0x04, 0x17
        /*005a*/ 	.short	(.L_29 - .L_28)
.L_28:
        /*005c*/ 	.word	0x00000000
        /*0060*/ 	.short	0x0014
        /*0062*/ 	.short	0x0064
        /*0064*/ 	.byte	0x00, 0xf0, 0x11, 0x00


	//----- nvinfo : EIATTR_KPARAM_INFO
	.align		4
.L_29:
        /*0068*/ 	.byte	0x04, 0x17
        /*006a*/ 	.short	(.L_31 - .L_30)
.L_30:
        /*006c*/ 	.word	0x00000000
        /*0070*/ 	.short	0x0013
        /*0072*/ 	.short	0x0060
        /*0074*/ 	.byte	0x00, 0xf0, 0x11, 0x00


	//----- nvinfo : EIATTR_KPARAM_INFO
	.align		4
.L_31:
        /*0078*/ 	.byte	0x04, 0x17
        /*007a*/ 	.short	(.L_33 - .L_32)
.L_32:
        /*007c*/ 	.word	0x00000000
        /*0080*/ 	.short	0x0012
        /*0082*/ 	.short	0x005c
        /*0084*/ 	.byte	0x00, 0xf0, 0x11, 0x00


	//----- nvinfo : EIATTR_KPARAM_INFO
	.align		4
.L_33:
        /*0088*/ 	.byte	0x04, 0x17
        /*008a*/ 	.short	(.L_35 - .L_34)
.L_34:
        /*008c*/ 	.word	0x00000000
        /*0090*/ 	.short	0x0011
        /*0092*/ 	.short	0x0058
        /*0094*/ 	.byte	0x00, 0xf0, 0x11, 0x00


	//----- nvinfo : EIATTR_KPARAM_INFO
	.align		4
.L_35:
        /*0098*/ 	.byte	0x04, 0x17
        /*009a*/ 	.short	(.L_37 - .L_36)
.L_36:
        /*009c*/ 	.word	0x00000000
        /*00a0*/ 	.short	0x0010
        /*00a2*/ 	.short	0x0054
        /*00a4*/ 	.byte	0x00, 0xf0, 0x11, 0x00


	//----- nvinfo : EIATTR_KPARAM_INFO
	.align		4
.L_37:
        /*00a8*/ 	.byte	0x04, 0x17
        /*00aa*/ 	.short	(.L_39 - .L_38)
.L_38:
        /*00ac*/ 	.word	0x00000000
        /*00b0*/ 	.short	0x000f
        /*00b2*/ 	.short	0x0050
        /*00b4*/ 	.byte	0x00, 0xf0, 0x11, 0x00


	//----- nvinfo : EIATTR_KPARAM_INFO
	.align		4
.L_39:
        /*00b8*/ 	.byte	0x04, 0x17
        /*00ba*/ 	.short	(.L_41 - .L_40)
.L_40:
        /*00bc*/ 	.word	0x00000000
        /*00c0*/ 	.short	0x000e
        /*00c2*/ 	.short	0x004c
        /*00c4*/ 	.byte	0x00, 0xf0, 0x11, 0x00


	//----- nvinfo : EIATTR_KPARAM_INFO
	.align		4
.L_41:
        /*00c8*/ 	.byte	0x04, 0x17
        /*00ca*/ 	.short	(.L_43 - .L_42)
.L_42:
        /*00cc*/ 	.word	0x00000000
        /*00d0*/ 	.short	0x000d
        /*00d2*/ 	.short	0x0048
        /*00d4*/ 	.byte	0x00, 0xf0, 0x11, 0x00


	//----- nvinfo : EIATTR_KPARAM_INFO
	.align		4
.L_43:
        /*00d8*/ 	.byte	0x04, 0x17
        /*00da*/ 	.short	(.L_45 - .L_44)
.L_44:
        /*00dc*/ 	.word	0x00000000
        /*00e0*/ 	.short	0x000c
        /*00e2*/ 	.short	0x0044
        /*00e4*/ 	.byte	0x00, 0xf0, 0x11, 0x00


	//----- nvinfo : EIATTR_KPARAM_INFO
	.align		4
.L_45:
        /*00e8*/ 	.byte	0x04, 0x17
        /*00ea*/ 	.short	(.L_47 - .L_46)
.L_46:
        /*00ec*/ 	.word	0x00000000
        /*00f0*/ 	.short	0x000b
        /*00f2*/ 	.short	0x0040
        /*00f4*/ 	.byte	0x00, 0xf0, 0x11, 0x00


	//----- nvinfo : EIATTR_KPARAM_INFO
	.align		4
.L_47:
        /*00f8*/ 	.byte	0x04, 0x17
        /*00fa*/ 	.short	(.L_49 - .L_48)
.L_48:
        /*00fc*/ 	.word	0x00000000
        /*0100*/ 	.short	0x000a
        /*0102*/ 	.short	0x003c
        /*0104*/ 	.byte	0x00, 0xf0, 0x11, 0x00


	//----- nvinfo : EIATTR_KPARAM_INFO
	.align		4
.L_49:
        /*0108*/ 	.byte	0x04, 0x17
        /*010a*/ 	.short	(.L_51 - .L_50)
.L_50:
        /*010c*/ 	.word	0x00000000
        /*0110*/ 	.short	0x0009
        /*0112*/ 	.short	0x0038
        /*0114*/ 	.byte	0x00, 0xf0, 0x11, 0x00


	//----- nvinfo : EIATTR_KPARAM_INFO
	.align		4
.L_51:
        /*0118*/ 	.byte	0x04, 0x17
        /*011a*/ 	.short	(.L_53 - .L_52)
.L_52:
        /*011c*/ 	.word	0x00000000
        /*0120*/ 	.short	0x0008
        /*0122*/ 	.short	0x0034
        /*0124*/ 	.byte	0x00, 0xf0, 0x11, 0x00


	//----- nvinfo : EIATTR_KPARAM_INFO
	.align		4
.L_53:
        /*0128*/ 	.byte	0x04, 0x17
        /*012a*/ 	.short	(.L_55 - .L_54)
.L_54:
        /*012c*/ 	.word	0x00000000
        /*0130*/ 	.short	0x0007
        /*0132*/ 	.short	0x0030
        /*0134*/ 	.byte	0x00, 0xf0, 0x11, 0x00


	//----- nvinfo : EIATTR_KPARAM_INFO
	.align		4
.L_55:
        /*0138*/ 	.byte	0x04, 0x17
        /*013a*/ 	.short	(.L_57 - .L_56)
.L_56:
        /*013c*/ 	.word	0x00000000
        /*0140*/ 	.short	0x0006
        /*0142*/ 	.short	0x002c
        /*0144*/ 	.byte	0x00, 0xf0, 0x11, 0x00


	//----- nvinfo : EIATTR_KPARAM_INFO
	.align		4
.L_57:
        /*0148*/ 	.byte	0x04, 0x17
        /*014a*/ 	.short	(.L_59 - .L_58)
.L_58:
        /*014c*/ 	.word	0x00000000
        /*0150*/ 	.short	0x0005
        /*0152*/ 	.short	0x0028
        /*0154*/ 	.byte	0x00, 0xf0, 0x11, 0x00


	//----- nvinfo : EIATTR_KPARAM_INFO
	.align		4
.L_59:
        /*0158*/ 	.byte	0x04, 0x17
        /*015a*/ 	.short	(.L_61 - .L_60)
.L_60:
        /*015c*/ 	.word	0x00000000
        /*0160*/ 	.short	0x0004
        /*0162*/ 	.short	0x0020
        /*0164*/ 	.byte	0x00, 0xf4, 0x21, 0x00


	//----- nvinfo : EIATTR_KPARAM_INFO
	.align		4
.L_61:
        /*0168*/ 	.byte	0x04, 0x17
        /*016a*/ 	.short	(.L_63 - .L_62)
.L_62:
        /*016c*/ 	.word	0x00000000
        /*0170*/ 	.short	0x0003
        /*0172*/ 	.short	0x0018
        /*0174*/ 	.byte	0x00, 0xf4, 0x21, 0x00


	//----- nvinfo : EIATTR_KPARAM_INFO
	.align		4
.L_63:
        /*0178*/ 	.byte	0x04, 0x17
        /*017a*/ 	.short	(.L_65 - .L_64)
.L_64:
        /*017c*/ 	.word	0x00000000
        /*0180*/ 	.short	0x0002
        /*0182*/ 	.short	0x0010
        /*0184*/ 	.byte	0x00, 0xf4, 0x21, 0x00


	//----- nvinfo : EIATTR_KPARAM_INFO
	.align		4
.L_65:
        /*0188*/ 	.byte	0x04, 0x17
        /*018a*/ 	.short	(.L_67 - .L_66)
.L_66:
        /*018c*/ 	.word	0x00000000
        /*0190*/ 	.short	0x0001
        /*0192*/ 	.short	0x0008
        /*0194*/ 	.byte	0x00, 0xf4, 0x21, 0x00


	//----- nvinfo : EIATTR_KPARAM_INFO
	.align		4
.L_67:
        /*0198*/ 	.byte	0x04, 0x17
        /*019a*/ 	.short	(.L_69 - .L_68)
.L_68:
        /*019c*/ 	.word	0x00000000
        /*01a0*/ 	.short	0x0000
        /*01a2*/ 	.short	0x0000
        /*01a4*/ 	.byte	0x00, 0xf4, 0x21, 0x00


	//----- nvinfo : EIATTR_AT_ENTRY_FRAGMENTS
	.align		4
.L_69:
        /*01a8*/ 	.byte	0x04, 0x4f
        /*01aa*/ 	.short	(.L_71 - .L_70)


	//   ....[0]....
.L_70:
        /*01ac*/ 	.word	0x00000004


	//----- nvinfo : EIATTR_RESERVED_SMEM_USED
	.align		4
.L_71:
        /*01b0*/ 	.byte	0x01, 0x41
	.zero		2


	//----- nvinfo : EIATTR_SPARSE_MMA_MASK
	.align		4
        /*01b4*/ 	.byte	0x03, 0x50
        /*01b6*/ 	.short	0x0000


	//----- nvinfo : EIATTR_TCGEN05_1CTA_USED
	.align		4
        /*01b8*/ 	.byte	0x01, 0x51
	.zero		2


	//----- nvinfo : EIATTR_MAXREG_COUNT
	.align		4
        /*01bc*/ 	.byte	0x03, 0x1b
        /*01be*/ 	.short	0x00ff


	//----- nvinfo : EIATTR_NUM_BARRIERS
	.align		4
        /*01c0*/ 	.byte	0x02, 0x4c
        /*01c2*/ 	.byte	0x01
	.zero		1


	//----- nvinfo : EIATTR_INT_WARP_WIDE_INSTR_OFFSETS
	.align		4
        /*01c4*/ 	.byte	0x04, 0x31
        /*01c6*/ 	.short	(.L_73 - .L_72)


	//   ....[0]....
.L_72:
        /*01c8*/ 	.word	0x00000b70


	//   ....[1]....
        /*01cc*/ 	.word	0x00000b90


	//   ....[2]....
        /*01d0*/ 	.word	0x00000ef0


	//   ....[3]....
        /*01d4*/ 	.word	0x00000fc0


	//   ....[4]....
        /*01d8*/ 	.word	0x00002620


	//   ....[5]....
        /*01dc*/ 	.word	0x00004810


	//   ....[6]....
        /*01e0*/ 	.word	0x00004860


	//----- nvinfo : EIATTR_COOP_GROUP_MASK_REGIDS
	.align		4
.L_73:
        /*01e4*/ 	.byte	0x04, 0x29
        /*01e6*/ 	.short	(.L_75 - .L_74)


	//   ....[0]....
.L_74:
        /*01e8*/ 	.word	0xffffffff


	//   ....[1]....
        /*01ec*/ 	.word	0xffffffff


	//   ....[2]....
        /*01f0*/ 	.word	0xffffffff


	//   ....[3]....
        /*01f4*/ 	.word	0xffffffff


	//   ....[4]....
        /*01f8*/ 	.word	0xffffffff


	//   ....[5]....
        /*01fc*/ 	.word	0xffffffff


	//   ....[6]....
        /*0200*/ 	.word	0xffffffff


	//   ....[7]....
        /*0204*/ 	.word	0xffffffff


	//----- nvinfo : EIATTR_COOP_GROUP_INSTR_OFFSETS
	.align		4
.L_75:
        /*0208*/ 	.byte	0x04, 0x28
        /*020a*/ 	.short	(.L_77 - .L_76)


	//   ....[0]....
.L_76:
        /*020c*/ 	.word	0x00000060


	//   ....[1]....
        /*0210*/ 	.word	0x00000320


	//   ....[2]....
        /*0214*/ 	.word	0x00001820


	//   ....[3]....
        /*0218*/ 	.word	0x00001f50


	//   ....[4]....
        /*021c*/ 	.word	0x00002ee0


	//   ....[5]....
        /*0220*/ 	.word	0x00003380


	//   ....[6]....
        /*0224*/ 	.word	0x000046a0


	//   ....[7]....
        /*0228*/ 	.word	0x00004910


	//----- nvinfo : EIATTR_VRC_CTA_INIT_COUNT
	.align		4
.L_77:
        /*022c*/ 	.byte	0x02, 0x4a
        /*022e*/ 	.byte	0x80
	.zero		1


	//----- nvinfo : EIATTR_MBARRIER_INSTR_OFFSETS
	.align		4
        /*0230*/ 	.byte	0x04, 0x39
        /*0232*/ 	.short	(.L_79 - .L_78)


	//   ....[0]....
.L_78:
        /*0234*/ 	.word	0x00000e60
        /*0238*/ 	.word	0x000000ff
        /*023c*/ 	.word	0x00003800
        /*0240*/ 	.short	0x0100
        /*0242*/ 	.byte	0x0e
	.zero		1


	//   ....[1]....
        /*0244*/ 	.word	0x00000fb0
        /*0248*/ 	.word	0x000000ff
        /*024c*/ 	.word	0x00003808
        /*0250*/ 	.short	0x0100
        /*0252*/ 	.byte	0x0e
	.zero		1


	//   ....[2]....
        /*0254*/ 	.word	0x00001050
        /*0258*/ 	.word	0x000000ff
        /*025c*/ 	.word	0x00002800
        /*0260*/ 	.short	0x0100
        /*0262*/ 	.byte	0x0e
	.zero		1


	//   ....[3]....
        /*0264*/ 	.word	0x00001230
        /*0268*/ 	.word	0x000000ff
        /*026c*/ 	.word	0x00002800
        /*0270*/ 	.short	0x010a
        /*0272*/ 	.byte	0x0e
	.zero		1


	//   ....[4]....
        /*0274*/ 	.word	0x00001390
        /*0278*/ 	.word	0x000000ff
        /*027c*/ 	.word	0x00002800
        /*0280*/ 	.short	0x0108
        /*0282*/ 	.byte	0x0e
	.zero		1


	//   ....[5]....
        /*0284*/ 	.word	0x000026a0
        /*0288*/ 	.word	0x000000ff
        /*028c*/ 	.word	0x00003810
        /*0290*/ 	.short	0x0100
        /*0292*/ 	.byte	0x0e
	.zero		1


	//   ....[6]....
        /*0294*/ 	.word	0x000027c0
        /*0298*/ 	.word	0x000000ff
        /*029c*/ 	.word	0x00003810
        /*02a0*/ 	.short	0x010a
        /*02a2*/ 	.byte	0x0e
	.zero		1


	//   ....[7]....
        /*02a4*/ 	.word	0x00002ef0
        /*02a8*/ 	.word	0x000000ff
        /*02ac*/ 	.word	0x00003810
        /*02b0*/ 	.short	0x0108
        /*02b2*/ 	.byte	0x0e
	.zero		1


	//   ....[8]....
        /*02b4*/ 	.word	0x00003220
        /*02b8*/ 	.word	0x000000ff
        /*02bc*/ 	.word	0x00000000
        /*02c0*/ 	.short	0x010a
        /*02c2*/ 	.byte	0x25
	.zero		1


	//   ....[9]....
        /*02c4*/ 	.word	0x00003900
        /*02c8*/ 	.word	0x000000ff
        /*02cc*/ 	.word	0x00000000
        /*02d0*/ 	.short	0x010a
        /*02d2*/ 	.byte	0x25
	.zero		1


	//   ....[10]....
        /*02d4*/ 	.word	0x000039c0
        /*02d8*/ 	.word	0x000000ff
        /*02dc*/ 	.word	0x00003800
        /*02e0*/ 	.short	0x0108
        /*02e2*/ 	.byte	0x0e
	.zero		1


	//   ....[11]....
        /*02e4*/ 	.word	0x00003a00
        /*02e8*/ 	.word	0x000000ff
        /*02ec*/ 	.word	0x00003808
        /*02f0*/ 	.short	0x0108
        /*02f2*/ 	.byte	0x0e
	.zero		1


	//   ....[12]....
        /*02f4*/ 	.word	0x00004930
        /*02f8*/ 	.word	0x000000ff
        /*02fc*/ 	.word	0x00002800
        /*0300*/ 	.short	0x010a
        /*0302*/ 	.byte	0x0e
	.zero		1


	//   ....[13]....
        /*0304*/ 	.word	0x00004960
        /*0308*/ 	.word	0x000000ff
        /*030c*/ 	.word	0x00003810
        /*0310*/ 	.short	0x010a
        /*0312*/ 	.byte	0x0e
	.zero		1


	//   ....[14]....
        /*0314*/ 	.word	0x00004990
        /*0318*/ 	.word	0x000000ff
        /*031c*/ 	.word	0x00000000
        /*0320*/ 	.short	0x010a
        /*0322*/ 	.byte	0x25
	.zero		1


	//   ....[15]....
        /*0324*/ 	.word	0x000049c0
        /*0328*/ 	.word	0x000000ff
        /*032c*/ 	.word	0x00000000
        /*0330*/ 	.short	0x010a
        /*0332*/ 	.byte	0x25
	.zero		1


	//----- nvinfo : EIATTR_NUM_MBARRIERS
	.align		4
.L_79:
        /*0334*/ 	.byte	0x03, 0x38
        /*0336*/ 	.short	0xffff


	//----- nvinfo : EIATTR_EXIT_INSTR_OFFSETS
	.align		4
        /*0338*/ 	.byte	0x04, 0x1c
        /*033a*/ 	.short	(.L_81 - .L_80)


	//   ....[0]....
.L_80:
        /*033c*/ 	.word	0x00004920


	//----- nvinfo : EIATTR_REQNTID
	.align		4
.L_81:
        /*0340*/ 	.byte	0x04, 0x10
        /*0342*/ 	.short	(.L_83 - .L_82)
.L_82:
        /*0344*/ 	.word	0x00000100
        /*0348*/ 	.word	0x00000001
        /*034c*/ 	.word	0x00000001


	//----- nvinfo : EIATTR_CRS_STACK_SIZE
	.align		4
.L_83:
        /*0350*/ 	.byte	0x04, 0x1e
        /*0352*/ 	.short	(.L_85 - .L_84)
.L_84:
        /*0354*/ 	.word	0x00000000


	//----- nvinfo : EIATTR_CBANK_PARAM_SIZE
	.align		4
.L_85:
        /*0358*/ 	.byte	0x03, 0x19
        /*035a*/ 	.short	0x0088


	//----- nvinfo : EIATTR_PARAM_CBANK
	.align		4
        /*035c*/ 	.byte	0x04, 0x0a
        /*035e*/ 	.short	(.L_87 - .L_86)
	.align		4
.L_86:
        /*0360*/ 	.word	index@(.nv.constant0.attn_fwd)
        /*0364*/ 	.short	0x0380
        /*0366*/ 	.short	0x0088


	//----- nvinfo : EIATTR_SW_WAR
	.align		4
.L_87:
        /*0368*/ 	.byte	0x04, 0x36
        /*036a*/ 	.short	(.L_89 - .L_88)
.L_88:
        /*036c*/ 	.word	0x00000008
.L_89:


//--------------------- .nv.compat                --------------------------
	.section	.nv.compat,"",@"SHT_CUDA_COMPAT_INFO"
	.align	4
        /*0000*/ 	.byte	0x02, 0x02, 0x02, 0x00, 0x02, 0x05, 0x05, 0x00, 0x02, 0x03, 0x00, 0x00, 0x02, 0x06, 0x01, 0x00


//--------------------- .nv.callgraph             --------------------------
	.section	.nv.callgraph,"",@"SHT_CUDA_CALLGRAPH"
	.align	4
	.sectionentsize	8
	.align		4
        /*0000*/ 	.word	0x00000000
	.align		4
        /*0004*/ 	.word	0xffffffff
	.align		4
        /*0008*/ 	.word	0x00000000
	.align		4
        /*000c*/ 	.word	0xfffffffe
	.align		4
        /*0010*/ 	.word	0x00000000
	.align		4
        /*0014*/ 	.word	0xfffffffd
	.align		4
        /*0018*/ 	.word	0x00000000
	.align		4
        /*001c*/ 	.word	0xfffffffc


//--------------------- .nv.constant4             --------------------------
	.section	.nv.constant4,"a",@progbits
	.align	8
	.align		8
.nv.constant4:
        /*0000*/ 	.dword	_$_str


//--------------------- .text.attn_fwd            --------------------------
	.section	.text.attn_fwd,"ax",@progbits
	.align	128
        .global         attn_fwd
        .type           attn_fwd,@function
        .size           attn_fwd,(.L_x_31 - attn_fwd)
        .other          attn_fwd,@"STO_CUDA_ENTRY STV_DEFAULT"
attn_fwd:
.text.attn_fwd:
[----:B------:R-:W0:Y:S01]  /*0000*/  LDC R1, c[0x0][0x37c] ;  /* 0x0000df00ff017b82 */ /* 0x000e220000000800 */
[----:B------:R-:W1:Y:S02]  /*0010*/  S2R R0, SR_TID.X ;  /* 0x0000000000007919 */ /* 0x000e640000002100 */
[----:B-1----:R-:W-:-:S13]  /*0020*/  ISETP.GE.U32.AND P0, PT, R0, 0x20, PT ;  /* 0x000000200000780c */ /* 0x002fda0003f06070 */
[----:B------:R-:W-:Y:S02]  /*0030*/  VOTEU.ANY UP1, P0 ;  /* 0x0000000000ff7886 */ /* 0x000fe40000020100 */
[----:B0-----:R-:W-:Y:S05]  /*0040*/  BRA.U UP1, `(.L_x_0) ;  /* 0x0000000101b87547 */ /* 0x001fea000b800000 */
[----:B------:R-:W0:Y:S01]  /*0050*/  S2UR UR6, SR_CgaCtaId ;  /* 0x00000000000679c3 */ /* 0x000e220000008800 */
[----:B------:R-:W-:Y:S01]  /*0060*/  NOP ;  /* 0x0000000000007918 */ /* 0x000fe20000000000 */
[----:B------:R-:W-:Y:S02]  /*0070*/  UMOV UR4, 0x40 ;  /* 0x0000004000047882 */ /* 0x000fe40000000000 */
[----:B0-----:R-:W-:-:S09]  /*0080*/  ULEA UR4, UR6, UR4, 0x18 ;  /* 0x0000000406047291 */ /* 0x001fd2000f8ec0ff */
[----:B------:R-:W0:Y:S01]  /*0090*/  LDS.U8 R2, [UR4] ;  /* 0x00000004ff027984 */ /* 0x000e220008000000 */
[----:B------:R-:W-:Y:S02]  /*00a0*/  UMOV UR4, 0x400 ;  /* 0x0000040000047882 */ /* 0x000fe40000000000 */
[----:B------:R-:W-:Y:S01]  /*00b0*/  ULEA UR4, UR6, UR4, 0x18 ;  /* 0x0000000406047291 */ /* 0x000fe2000f8ec0ff */
[----:B0-----:R-:W-:-:S13]  /*00c0*/  ISETP.NE.AND P0, PT, R2, RZ, PT ;  /* 0x000000ff0200720c */ /* 0x001fda0003f05270 */
[----:B------:R-:W-:Y:S05]  /*00d0*/  @P0 BRA `(.L_x_1) ;  /* 0x00000000007c0947 */ /* 0x000fea0003800000 */
[----:B------:R-:W-:-:S13]  /*00e0*/  ELECT P0, URZ, PT ;  /* 0x0000000000ff782f */ /* 0x000fda0003800000 */
[----:B------:R-:W-:Y:S05]  /*00f0*/  @!P0 BRA `(.L_x_2) ;  /* 0x0000000000848947 */ /* 0x000fea0003800000 */
[----:B------:R-:W-:Y:S01]  /*0100*/  UMOV UR5, 0x4 ;  /* 0x0000000400057882 */ /* 0x000fe20000000000 */
[----:B------:R-:W-:Y:S02]  /*0110*/  IMAD.MOV.U32 R5, RZ, RZ, 0x1 ;  /* 0x00000001ff057424 */ /* 0x000fe400078e00ff */
[----:B------:R-:W-:Y:S02]  /*0120*/  IMAD.MOV.U32 R3, RZ, RZ, 0xf ;  /* 0x0000000fff037424 */ /* 0x000fe400078e00ff */
[----:B------:R-:W-:Y:S04]  /*0130*/  DEPBAR.LE SB0, 0x36 ;  /* 0x00008d800000791a */ /* 0x000fe80000000000 */
[----:B------:R-:W0:Y:S02]  /*0140*/  UTCATOMSWS.FIND_AND_SET.ALIGN UP0, UR5, UR5 ;  /* 0x00000005000575e3 */ /* 0x000e240008000800 */
[----:B0-----:R-:W-:-:S04]  /*0150*/  PLOP3.LUT P0, PT, PT, PT, UP0, 0x80, 0x8 ;  /* 0x000000000008781c */ /* 0x001fc80003f0f008 */
[----:B------:R-:W-:-:S04]  /*0160*/  SEL R2, RZ, 0xffffffff, !P0 ;  /* 0xffffffffff027807 */ /* 0x000fc80004000000 */
[----:B------:R-:W-:Y:S01]  /*0170*/  ISETP.NE.AND P0, PT, R2, RZ, PT ;  /* 0x000000ff0200720c */ /* 0x000fe20003f05270 */
[----:B------:R-:W-:-:S12]  /*0180*/  IMAD.U32 R2, RZ, RZ, UR5 ;  /* 0x00000005ff027e24 */ /* 0x000fd8000f8e00ff */
[----:B------:R-:W-:Y:S05]  /*0190*/  @P0 BRA `(.L_x_3) ;  /* 0x0000000000240947 */ /* 0x000fea0003800000 */
.L_x_4:
[----:B------:R-:W-:Y:S05]  /*01a0*/  NANOSLEEP 0x64 ;  /* 0x000000640000795d */ /* 0x000fea0003800000 */
[----:B------:R-:W-:-:S05]  /*01b0*/  UMOV UR5, 0x4 ;  /* 0x0000000400057882 */ /* 0x000fca0000000000 */
[----:B------:R-:W-:Y:S04]  /*01c0*/  DEPBAR.LE SB0, 0x36 ;  /* 0x00008d800000791a */ /* 0x000fe80000000000 */
[----:B------:R-:W0:Y:S02]  /*01d0*/  UTCATOMSWS.FIND_AND_SET.ALIGN UP0, UR5, UR5 ;  /* 0x00000005000575e3 */ /* 0x000e240008000800 */
[----:B0-----:R-:W-:-:S04]  /*01e0*/  PLOP3.LUT P0, PT, PT, PT, UP0, 0x80, 0x8 ;  /* 0x000000000008781c */ /* 0x001fc80003f0f008 */
[----:B------:R-:W-:-:S04]  /*01f0*/  SEL R2, RZ, 0xffffffff, !P0 ;  /* 0xffffffffff027807 */ /* 0x000fc80004000000 */
[----:B------:R-:W-:Y:S01]  /*0200*/  ISETP.NE.AND P0, PT, R2, RZ, PT ;  /* 0x000000ff0200720c */ /* 0x000fe20003f05270 */
[----:B------:R-:W-:-:S12]  /*0210*/  IMAD.U32 R2, RZ, RZ, UR5 ;  /* 0x00000005ff027e24 */ /* 0x000fd8000f8e00ff */
[----:B------:R-:W-:Y:S05]  /*0220*/  @!P0 BRA `(.L_x_4) ;  /* 0xfffffffc00dc8947 */ /* 0x000fea000383ffff */
.L_x_3:
[C---:B------:R-:W-:Y:S01]  /*0230*/  VIADD R4, R2.reuse, 0x10 ;  /* 0x0000001002047836 */ /* 0x040fe20000000000 */
[----:B------:R-:W-:Y:S01]  /*0240*/  UMOV UR5, 0x50 ;  /* 0x0000005000057882 */ /* 0x000fe20000000000 */
[----:B------:R-:W-:Y:S01]  /*0250*/  SHF.L.U32 R3, R3, R2, RZ ;  /* 0x0000000203037219 */ /* 0x000fe200000006ff */
[----:B------:R-:W-:Y:S01]  /*0260*/  ULEA UR5, UR6, UR5, 0x18 ;  /* 0x0000000506057291 */ /* 0x000fe2000f8ec0ff */
[----:B------:R-:W-:Y:S01]  /*0270*/  IMAD.SHL.U32 R2, R2, 0x20, RZ ;  /* 0x0000002002027824 */ /* 0x000fe200078e00ff */
[----:B------:R-:W-:-:S04]  /*0280*/  SHF.L.U32 R4, R5, R4, RZ ;  /* 0x0000000405047219 */ /* 0x000fc800000006ff */
[----:B------:R-:W-:-:S05]  /*0290*/  LOP3.LUT R3, R4, R3, RZ, 0xfc, !PT ;  /* 0x0000000304037212 */ /* 0x000fca00078efcff */
[----:B------:R0:W-:Y:S04]  /*02a0*/  ATOMS.OR RZ, [UR5], R3 ;  /* 0x00000003ffff798c */ /* 0x0001e8000b000005 */
[----:B------:R0:W-:Y:S01]  /*02b0*/  STS [UR4], R2 ;  /* 0x00000002ff007988 */ /* 0x0001e20008000804 */
[----:B------:R-:W-:Y:S05]  /*02c0*/  BRA `(.L_x_2) ;  /* 0x0000000000107947 */ /* 0x000fea0003800000 */
.L_x_1:
[----:B------:R-:W-:Y:S01]  /*02d0*/  IMAD.MOV.U32 R3, RZ, RZ, -0x1 ;  /* 0xffffffffff037424 */ /* 0x000fe200078e00ff */
[----:B------:R-:W-:-:S04]  /*02e0*/  MOV R2, 0x310 ;  /* 0x0000031000027802 */ /* 0x000fc80000000f00 */
[----:B------:R0:W-:Y:S03]  /*02f0*/  STS [UR4], R3 ;  /* 0x00000003ff007988 */ /* 0x0001e60008000804 */
[----:B0-----:R-:W-:Y:S05]  /*0300*/  CALL.REL.NOINC `($__internal_1_$__cuda_sm10x_tcgen05_guardrail_trap_phase_invalid_during_alloc) ;  /* 0x0000004400c47944 */ /* 0x001fea0003c00000 */
.L_x_2:
[----:B------:R-:W-:Y:S05]  /*0310*/  WARPSYNC.ALL ;  /* 0x0000000000007948 */ /* 0x000fea0003800000 */
[----:B------:R-:W-:Y:S01]  /*0320*/  NOP ;  /* 0x0000000000007918 */ /* 0x000fe20000000000 */
.L_x_0:
[----:B------:R-:W1:Y:S01]  /*0330*/  S2UR UR10, SR_CTAID.X ;  /* 0x00000000000a79c3 */ /* 0x000e620000002500 */
[----:B------:R-:W2:Y:S01]  /*0340*/  LDCU.64 UR4, c[0x0][0x3b0] ;  /* 0x00007600ff0477ac */ /* 0x000ea20008000a00 */
[----:B------:R-:W-:Y:S01]  /*0350*/  SHF.R.U32.HI R5, RZ, 0x7, R0 ;  /* 0x00000007ff057819 */ /* 0x000fe20000011600 */
[----:B------:R-:W-:-:S03]  /*0360*/  UMOV UR14, 0x400 ;  /* 0x00000400000e7882 */ /* 0x000fc60000000000 */
[----:B------:R-:W-:Y:S01]  /*0370*/  SGXT.U32 R5, R5, 0x1 ;  /* 0x000000010505781a */ /* 0x000fe20000000000 */
[----:B------:R-:W3:Y:S01]  /*0380*/  LDCU.64 UR30, c[0x0][0x358] ;  /* 0x00006b00ff1e77ac */ /* 0x000ee20008000a00 */
[----:B------:R-:W4:Y:S01]  /*0390*/  LDC R6, c[0x0][0x3b8] ;  /* 0x0000ee00ff067b82 */ /* 0x000f220000000800 */
[----:B------:R-:W0:Y:S07]  /*03a0*/  LDCU.64 UR8, c[0x0][0x3c0] ;  /* 0x00007800ff0877ac */ /* 0x000e2e0008000a00 */
[----:B------:R-:W2:Y:S08]  /*03b0*/  S2UR UR13, SR_CTAID.Y ;  /* 0x00000000000d79c3 */ /* 0x000eb00000002600 */
[----:B------:R-:W0:Y:S01]  /*03c0*/  S2UR UR6, SR_CgaCtaId ;  /* 0x00000000000679c3 */ /* 0x000e220000008800 */
[----:B-1----:R-:W-:-:S06]  /*03d0*/  USHF.L.U32 UR10, UR10, 0x7, URZ ;  /* 0x000000070a0a7899 */ /* 0x002fcc00080006ff */
[----:B0-----:R-:W-:Y:S01]  /*03e0*/  IMAD.U32 R3, RZ, RZ, UR10 ;  /* 0x0000000aff037e24 */ /* 0x001fe2000f8e00ff */
[----:B------:R-:W0:Y:S01]  /*03f0*/  LDC.64 R10, c[0x0][0x380] ;  /* 0x0000e000ff0a7b82 */ /* 0x000e220000000a00 */
[----:B----4-:R-:W-:-:S03]  /*0400*/  IMAD R7, R5, R6, RZ ;  /* 0x0000000605077224 */ /* 0x010fc600078e02ff */
[----:B------:R-:W-:Y:S01]  /*0410*/  LOP3.LUT R2, R3, 0x7f, R0, 0xf8, !PT ;  /* 0x0000007f03027812 */ /* 0x000fe200078ef800 */
[----:B------:R-:W-:Y:S01]  /*0420*/  IMAD R9, R6, 0x2, R7 ;  /* 0x0000000206097824 */ /* 0x000fe200078e0207 */
[----:B--2---:R-:W-:-:S03]  /*0430*/  UIMAD UR4, UR13, UR4, URZ ;  /* 0x000000040d0472a4 */ /* 0x004fc6000f8e02ff */
[----:B------:R-:W-:Y:S02]  /*0440*/  IMAD R3, R2, UR5, RZ ;  /* 0x0000000502037c24 */ /* 0x000fe4000f8e02ff */
[C---:B------:R-:W-:Y:S01]  /*0450*/  IMAD R15, R6.reuse, 0x2, R9 ;  /* 0x00000002060f7824 */ /* 0x040fe200078e0209 */
[----:B------:R-:W-:Y:S01]  /*0460*/  USHF.L.U32 UR7, UR4, 0x1, URZ ;  /* 0x0000000104077899 */ /* 0x000fe200080006ff */
[C---:B------:R-:W-:Y:S01]  /*0470*/  IMAD.SHL.U32 R5, R3.reuse, 0x2, RZ ;  /* 0x0000000203057824 */ /* 0x040fe200078e00ff */
[----:B------:R-:W-:Y:S01]  /*0480*/  UIMAD.WIDE UR4, UR4, 0x2, URZ ;  /* 0x00000002040478a5 */ /* 0x000fe2000f8e02ff */
[----:B------:R-:W-:Y:S01]  /*0490*/  IMAD R17, R6, 0x2, R15 ;  /* 0x0000000206117824 */ /* 0x000fe200078e020f */
[----:B------:R-:W-:Y:S01]  /*04a0*/  ULEA UR14, UR6, UR14, 0x18 ;  /* 0x0000000e060e7291 */ /* 0x000fe2000f8ec0ff */
[----:B------:R-:W-:Y:S01]  /*04b0*/  BAR.SYNC.DEFER_BLOCKING 0x0 ;  /* 0x0000000000007b1d */ /* 0x000fe20000010000 */
[----:B------:R-:W-:-:S04]  /*04c0*/  IMAD.HI R8, R3, 0x2, RZ ;  /* 0x0000000203087827 */ /* 0x000fc800078e02ff */
[----:B------:R-:W-:Y:S01]  /*04d0*/  IMAD R21, R6, 0x2, R17 ;  /* 0x0000000206157824 */ /* 0x000fe200078e0211 */
[----:B0-----:R-:W-:-:S04]  /*04e0*/  IADD3 R4, P0, P1, R5, UR7, R10 ;  /* 0x0000000705047c10 */ /* 0x001fc8000f91e00a */
[----:B------:R-:W-:Y:S01]  /*04f0*/  IADD3.X R5, PT, PT, R8, UR5, R11, P0, P1 ;  /* 0x0000000508057c10 */ /* 0x000fe200087e240b */
[----:B------:R-:W0:Y:S01]  /*0500*/  LDCU UR5, c[0x0][0x3c8] ;  /* 0x00007900ff0577ac */ /* 0x000e220008000800 */
[-C--:B------:R-:W-:Y:S02]  /*0510*/  LEA R10, P0, R7, R4.reuse, 0x1 ;  /* 0x00000004070a7211 */ /* 0x080fe400078008ff */
[-C--:B------:R-:W-:Y:S02]  /*0520*/  LEA R18, P1, R21, R4.reuse, 0x1 ;  /* 0x0000000415127211 */ /* 0x080fe400078208ff */
[-C--:B------:R-:W-:Y:S02]  /*0530*/  LEA.HI.X.SX32 R11, R7, R5.reuse, 0x1, P0 ;  /* 0x00000005070b7211 */ /* 0x080fe400000f0eff */
[----:B------:R-:W-:Y:S02]  /*0540*/  LEA R12, P0, R9, R4, 0x1 ;  /* 0x00000004090c7211 */ /* 0x000fe400078008ff */
[-C--:B------:R-:W-:Y:S01]  /*0550*/  LEA.HI.X.SX32 R19, R21, R5.reuse, 0x1, P1 ;  /* 0x0000000515137211 */ /* 0x080fe200008f0eff */
[----:B------:R-:W1:Y:S01]  /*0560*/  LDS R26, [UR14] ;  /* 0x0000000eff1a7984 */ /* 0x000e620008000800 */
[----:B------:R-:W-:Y:S01]  /*0570*/  BAR.SYNC.DEFER_BLOCKING 0x0 ;  /* 0x0000000000007b1d */ /* 0x000fe20000010000 */
[----:B------:R-:W-:Y:S01]  /*0580*/  IMAD R21, R6, 0x2, R21 ;  /* 0x0000000206157824 */ /* 0x000fe200078e0215 */
[----:B------:R-:W-:-:S02]  /*0590*/  LEA.HI.X.SX32 R13, R9, R5, 0x1, P0 ;  /* 0x00000005090d7211 */ /* 0x000fc400000f0eff */
[-C--:B------:R-:W-:Y:S01]  /*05a0*/  LEA R16, P0, R17, R4.reuse, 0x1 ;  /* 0x0000000411107211 */ /* 0x080fe200078008ff */
[C---:B------:R-:W-:Y:S01]  /*05b0*/  IMAD R23, R6.reuse, 0x2, R21 ;  /* 0x0000000206177824 */ /* 0x040fe200078e0215 */
[-C--:B------:R-:W-:Y:S02]  /*05c0*/  LEA R14, P1, R15, R4.reuse, 0x1 ;  /* 0x000000040f0e7211 */ /* 0x080fe400078208ff */
[-C--:B------:R-:W-:Y:S01]  /*05d0*/  LEA.HI.X.SX32 R17, R17, R5.reuse, 0x1, P0 ;  /* 0x0000000511117211 */ /* 0x080fe200000f0eff */
[C---:B------:R-:W-:Y:S01]  /*05e0*/  IMAD R25, R6.reuse, 0x2, R23 ;  /* 0x0000000206197824 */ /* 0x040fe200078e0217 */
[----:B------:R-:W-:Y:S02]  /*05f0*/  LEA R20, P0, R21, R4, 0x1 ;  /* 0x0000000415147211 */ /* 0x000fe400078008ff */
[-C--:B------:R-:W-:Y:S01]  /*0600*/  LEA.HI.X.SX32 R15, R15, R5.reuse, 0x1, P1 ;  /* 0x000000050f0f7211 */ /* 0x080fe200008f0eff */
[----:B------:R-:W-:Y:S01]  /*0610*/  IMAD R27, R6, 0x2, R25 ;  /* 0x00000002061b7824 */ /* 0x000fe200078e0219 */
[----:B------:R-:W-:-:S02]  /*0620*/  LEA.HI.X.SX32 R21, R21, R5, 0x1, P0 ;  /* 0x0000000515157211 */ /* 0x000fc400000f0eff */
[-C--:B------:R-:W-:Y:S01]  /*0630*/  LEA R22, P1, R25, R4.reuse, 0x1 ;  /* 0x0000000419167211 */ /* 0x080fe200078208ff */
[----:B---3--:R2:W5:Y:S04]  /*0640*/  LDG.E.U16 R7, desc[UR30][R18.64] ;  /* 0x0000001e12077981 */ /* 0x008568000c1e1500 */
[----:B------:R3:W5:Y:S04]  /*0650*/  LDG.E.U16 R9, desc[UR30][R14.64] ;  /* 0x0000001e0e097981 */ /* 0x000768000c1e1500 */
[----:B------:R-:W5:Y:S01]  /*0660*/  LDG.E.U16 R3, desc[UR30][R10.64] ;  /* 0x0000001e0a037981 */ /* 0x000f62000c1e1500 */
[----:B--2---:R-:W-:-:S03]  /*0670*/  LEA R18, P0, R23, R4, 0x1 ;  /* 0x0000000417127211 */ /* 0x004fc600078008ff */
[----:B------:R-:W5:Y:S01]  /*0680*/  LDG.E.U16 R8, desc[UR30][R12.64] ;  /* 0x0000001e0c087981 */ /* 0x000f62000c1e1500 */
[C---:B---3--:R-:W-:Y:S01]  /*0690*/  IMAD R15, R6.reuse, 0x2, R27 ;  /* 0x00000002060f7824 */ /* 0x048fe200078e021b */
[-C--:B------:R-:W-:Y:S02]  /*06a0*/  LEA.HI.X.SX32 R19, R23, R5.reuse, 0x1, P0 ;  /* 0x0000000517137211 */ /* 0x080fe400000f0eff */
[-C--:B------:R-:W-:Y:S01]  /*06b0*/  LEA R24, P0, R27, R4.reuse, 0x1 ;  /* 0x000000041b187211 */ /* 0x080fe200078008ff */
[----:B------:R2:W5:Y:S01]  /*06c0*/  LDG.E.U16 R10, desc[UR30][R16.64] ;  /* 0x0000001e100a7981 */ /* 0x000562000c1e1500 */
[-C--:B------:R-:W-:Y:S02]  /*06d0*/  LEA.HI.X.SX32 R23, R25, R5.reuse, 0x1, P1 ;  /* 0x0000000519177211 */ /* 0x080fe400008f0eff */
[----:B------:R-:W-:Y:S01]  /*06e0*/  LEA.HI.X.SX32 R25, R27, R5, 0x1, P0 ;  /* 0x000000051b197211 */ /* 0x000fe200000f0eff */
[----:B------:R3:W5:Y:S04]  /*06f0*/  LDG.E.U16 R11, desc[UR30][R20.64] ;  /* 0x0000001e140b7981 */ /* 0x000768000c1e1500 */
[----:B------:R4:W5:Y:S01]  /*0700*/  LDG.E.U16 R12, desc[UR30][R18.64] ;  /* 0x0000001e120c7981 */ /* 0x000962000c1e1500 */
[----:B--2---:R-:W-:Y:S01]  /*0710*/  IMAD R17, R6, 0x2, R15 ;  /* 0x0000000206117824 */ /* 0x004fe200078e020f */
[----:B------:R-:W-:-:S02]  /*0720*/  LEA R14, P0, R15, R4, 0x1 ;  /* 0x000000040f0e7211 */ /* 0x000fc400078008ff */
[----:B------:R2:W5:Y:S01]  /*0730*/  LDG.E.U16 R13, desc[UR30][R22.64] ;  /* 0x0000001e160d7981 */ /* 0x000562000c1e1500 */
[C---:B------:R-:W-:Y:S01]  /*0740*/  IMAD R27, R6.reuse, 0x2, R17 ;  /* 0x00000002061b7824 */ /* 0x040fe200078e0211 */
[----:B------:R-:W-:Y:S02]  /*0750*/  LEA.HI.X.SX32 R15, R15, R5, 0x1, P0 ;  /* 0x000000050f0f7211 */ /* 0x000fe400000f0eff */
[----:B------:R0:W5:Y:S02]  /*0760*/  LDG.E.U16 R28, desc[UR30][R24.64] ;  /* 0x0000001e181c7981 */ /* 0x000164000c1e1500 */
[-C--:B---3--:R-:W-:Y:S02]  /*0770*/  LEA R20, P1, R27, R4.reuse, 0x1 ;  /* 0x000000041b147211 */ /* 0x088fe400078208ff */
[----:B------:R3:W5:Y:S01]  /*0780*/  LDG.E.U16 R30, desc[UR30][R14.64] ;  /* 0x0000001e0e1e7981 */ /* 0x000762000c1e1500 */
[----:B------:R-:W-:Y:S02]  /*0790*/  LEA R29, R6, R27, 0x1 ;  /* 0x0000001b061d7211 */ /* 0x000fe400078e08ff */
[----:B------:R-:W-:-:S02]  /*07a0*/  LEA R16, P0, R17, R4, 0x1 ;  /* 0x0000000411107211 */ /* 0x000fc400078008ff */
[-C--:B------:R-:W-:Y:S01]  /*07b0*/  LEA.HI.X.SX32 R21, R27, R5.reuse, 0x1, P1 ;  /* 0x000000051b157211 */ /* 0x080fe200008f0eff */
[C---:B------:R-:W-:Y:S01]  /*07c0*/  IMAD R27, R6.reuse, 0x2, R29 ;  /* 0x00000002061b7824 */ /* 0x040fe200078e021d */
[-C--:B------:R-:W-:Y:S02]  /*07d0*/  LEA.HI.X.SX32 R17, R17, R5.reuse, 0x1, P0 ;  /* 0x0000000511117211 */ /* 0x080fe400000f0eff */
[CC--:B----4-:R-:W-:Y:S01]  /*07e0*/  LEA R18, P0, R29.reuse, R4.reuse, 0x1 ;  /* 0x000000041d127211 */ /* 0x0d0fe200078008ff */
[----:B------:R-:W-:Y:S02]  /*07f0*/  IMAD R31, R6, 0x2, R27 ;  /* 0x00000002061f7824 */ /* 0x000fe400078e021b */
[----:B------:R4:W5:Y:S01]  /*0800*/  LDG.E.U16 R16, desc[UR30][R16.64] ;  /* 0x0000001e10107981 */ /* 0x000962000c1e1500 */
[----:B------:R-:W-:Y:S02]  /*0810*/  LEA.HI.X.SX32 R19, R29, R5, 0x1, P0 ;  /* 0x000000051d137211 */ /* 0x000fe400000f0eff */
[----:B--2---:R-:W-:-:S02]  /*0820*/  LEA R22, P0, R27, R4, 0x1 ;  /* 0x000000041b167211 */ /* 0x004fc400078008ff */
[-C--:B0-----:R-:W-:Y:S01]  /*0830*/  LEA R24, P1, R31, R4.reuse, 0x1 ;  /* 0x000000041f187211 */ /* 0x081fe200078208ff */
[----:B------:R-:W5:Y:S01]  /*0840*/  LDG.E.U16 R18, desc[UR30][R18.64] ;  /* 0x0000001e12127981 */ /* 0x000f62000c1e1500 */
[-C--:B------:R-:W-:Y:S02]  /*0850*/  LEA.HI.X.SX32 R23, R27, R5.reuse, 0x1, P0 ;  /* 0x000000051b177211 */ /* 0x080fe400000f0eff */
[----:B------:R-:W-:Y:S01]  /*0860*/  LEA.HI.X.SX32 R25, R31, R5, 0x1, P1 ;  /* 0x000000051f197211 */ /* 0x000fe200008f0eff */
[----:B------:R-:W-:Y:S01]  /*0870*/  IMAD R6, R6, 0x2, R31 ;  /* 0x0000000206067824 */ /* 0x000fe200078e021f */
[----:B------:R0:W5:Y:S04]  /*0880*/  LDG.E.U16 R29, desc[UR30][R20.64] ;  /* 0x0000001e141d7981 */ /* 0x000168000c1e1500 */
[----:B------:R-:W5:Y:S04]  /*0890*/  LDG.E.U16 R22, desc[UR30][R22.64] ;  /* 0x0000001e16167981 */ /* 0x000f68000c1e1500 */
[----:B------:R-:W5:Y:S01]  /*08a0*/  LDG.E.U16 R24, desc[UR30][R24.64] ;  /* 0x0000001e18187981 */ /* 0x000f62000c1e1500 */
[----:B---3--:R-:W-:-:S04]  /*08b0*/  LEA R14, P0, R6, R4, 0x1 ;  /* 0x00000004060e7211 */ /* 0x008fc800078008ff */
[----:B------:R-:W-:Y:S02]  /*08c0*/  LEA.HI.X.SX32 R15, R6, R5, 0x1, P0 ;  /* 0x00000005060f7211 */ /* 0x000fe400000f0eff */
[--C-:B------:R-:W-:Y:S01]  /*08d0*/  SHF.R.S32.HI R6, RZ, 0x7, R0.reuse ;  /* 0x00000007ff067819 */ /* 0x100fe20000011400 */
[----:B------:R-:W2:Y:S01]  /*08e0*/  LDC.64 R4, c[0x0][0x388] ;  /* 0x0000e200ff047b82 */ /* 0x000ea20000000a00 */
[----:B----4-:R-:W-:Y:S01]  /*08f0*/  IMAD.SHL.U32 R17, R0, 0x2, RZ ;  /* 0x0000000200117824 */ /* 0x010fe200078e00ff */
[----:B0-----:R-:W-:Y:S01]  /*0900*/  SHF.R.U32.HI R20, RZ, 0x5, R0 ;  /* 0x00000005ff147819 */ /* 0x001fe20000011600 */
[----:B------:R0:W5:Y:S01]  /*0910*/  LDG.E.U16 R14, desc[UR30][R14.64] ;  /* 0x0000001e0e0e7981 */ /* 0x000162000c1e1500 */
[----:B------:R-:W-:-:S04]  /*0920*/  SGXT R6, R6, 0x1 ;  /* 0x000000010606781a */ /* 0x000fc80000000200 */
[----:B------:R-:W-:Y:S02]  /*0930*/  LOP3.LUT R6, R6, 0x90, RZ, 0xc0, !PT ;  /* 0x0000009006067812 */ /* 0x000fe400078ec0ff */
[----:B------:R-:W-:Y:S02]  /*0940*/  R2UR UR24, R20 ;  /* 0x00000000141872ca */ /* 0x000fe400000e0000 */
[----:B------:R-:W-:Y:S01]  /*0950*/  LOP3.LUT R17, R6, 0x7e, R17, 0x78, !PT ;  /* 0x0000007e06117812 */ /* 0x000fe200078e7811 */
[----:B------:R-:W-:Y:S01]  /*0960*/  IMAD.SHL.U32 R6, R0, 0x40, RZ ;  /* 0x0000004000067824 */ /* 0x000fe200078e00ff */
[----:B-1----:R-:W-:-:S04]  /*0970*/  R2UR UR15, R26 ;  /* 0x000000001a0f72ca */ /* 0x002fc800000e0000 */
[----:B------:R-:W-:-:S04]  /*0980*/  LOP3.LUT R6, R17, 0x1000, R6, 0xf8, !PT ;  /* 0x0000100011067812 */ /* 0x000fc800078ef806 */
[----:B0-----:R-:W-:Y:S01]  /*0990*/  LOP3.LUT R15, R6, 0x20, RZ, 0x3c, !PT ;  /* 0x00000020060f7812 */ /* 0x001fe200078e3cff */
[----:B------:R-:W-:Y:S06]  /*09a0*/  BRA.U UP1, `(.L_x_5) ;  /* 0x0000000101187547 */ /* 0x000fec000b800000 */
[----:B------:R-:W-:Y:S01]  /*09b0*/  ELECT P0, URZ, PT ;  /* 0x0000000000ff782f */ /* 0x000fe20003800000 */
[----:B------:R-:W-:Y:S01]  /*09c0*/  IMAD.MOV.U32 R17, RZ, RZ, 0x1 ;  /* 0x00000001ff117424 */ /* 0x000fe200078e00ff */
[----:B------:R-:W-:Y:S01]  /*09d0*/  UMOV UR4, 0x40 ;  /* 0x0000004000047882 */ /* 0x000fe20000000000 */
[----:B------:R-:W-:Y:S01]  /*09e0*/  UVIRTCOUNT.DEALLOC.SMPOOL 0x80 ;  /* 0x000000800000784c */ /* 0x000fe20000000000 */
[----:B------:R-:W-:-:S09]  /*09f0*/  ULEA UR4, UR6, UR4, 0x18 ;  /* 0x0000000406047291 */ /* 0x000fd2000f8ec0ff */
[----:B------:R0:W-:Y:S03]  /*0a00*/  @P0 STS.U8 [UR4], R17 ;  /* 0x00000011ff000988 */ /* 0x0001e60008000004 */
.L_x_5:
[----:B------:R-:W-:Y:S01]  /*0a10*/  USHF.L.U32 UR6, UR24, 0x15, URZ ;  /* 0x0000001518067899 */ /* 0x000fe200080006ff */
[----:B------:R-:W-:Y:S01]  /*0a20*/  LOP3.LUT R20, R0, 0x1f, RZ, 0xc0, !PT ;  /* 0x0000001f00147812 */ /* 0x000fe200078ec0ff */
[----:B------:R-:W-:Y:S01]  /*0a30*/  USHF.L.U32 UR7, UR24, 0x2, URZ ;  /* 0x0000000218077899 */ /* 0x000fe200080006ff */
[C---:B0-----:R-:W-:Y:S01]  /*0a40*/  LOP3.LUT R17, R6.reuse, 0x40, RZ, 0x3c, !PT ;  /* 0x0000004006117812 */ /* 0x041fe200078e3cff */
[----:B------:R-:W-:Y:S01]  /*0a50*/  ULOP3.LUT UR11, UR6, 0x600000, URZ, 0xc0, !UPT ;  /* 0x00600000060b7892 */ /* 0x000fe2000f8ec0ff */
[----:B------:R-:W-:Y:S01]  /*0a60*/  LOP3.LUT R19, R6, 0x60, RZ, 0x3c, !PT ;  /* 0x0000006006137812 */ /* 0x000fe200078e3cff */
[----:B------:R-:W-:Y:S01]  /*0a70*/  ULOP3.LUT UR12, UR7, 0x10, URZ, 0xc0, !UPT ;  /* 0x00000010070c7892 */ /* 0x000fe2000f8ec0ff */
[----:B-----5:R0:W-:Y:S01]  /*0a80*/  STS.U16 [R6+UR14], R3 ;  /* 0x0000000306007988 */ /* 0x0201e2000800040e */
[----:B------:R-:W-:Y:S01]  /*0a90*/  UIMAD UR8, UR13, UR8, URZ ;  /* 0x000000080d0872a4 */ /* 0x000fe2000f8e02ff */
[----:B------:R-:W-:Y:S01]  /*0aa0*/  LOP3.LUT P5, RZ, R0, 0xff, RZ, 0xc0, !PT ;  /* 0x000000ff00ff7812 */ /* 0x000fe200078ac0ff */
[----:B------:R-:W-:Y:S01]  /*0ab0*/  UIADD3 UR32, UPT, UPT, UR12, UR11, UR15 ;  /* 0x0000000b0c207290 */ /* 0x000fe2000fffe00f */
[----:B------:R1:W-:Y:S01]  /*0ac0*/  STS.U16 [R6+UR14+0x400], R7 ;  /* 0x0004000706007988 */ /* 0x0003e2000800040e */
[----:B------:R-:W-:Y:S01]  /*0ad0*/  USHF.L.U32 UR4, UR8, 0x1, URZ ;  /* 0x0000000108047899 */ /* 0x000fe200080006ff */
[----:B------:R-:W-:Y:S01]  /*0ae0*/  SHF.R.U32.HI R21, RZ, 0x5, R0 ;  /* 0x00000005ff157819 */ /* 0x000fe20000011600 */
[----:B------:R-:W-:Y:S01]  /*0af0*/  UMOV UR17, 0x1 ;  /* 0x0000000100117882 */ /* 0x000fe20000000000 */
[----:B------:R-:W-:Y:S01]  /*0b00*/  STS.U16 [R6+UR14+0x800], R28 ;  /* 0x0008001c06007988 */ /* 0x000fe2000800040e */
[----:B------:R-:W-:Y:S01]  /*0b10*/  UIADD3 UR22, UPT, UPT, UR24, 0x18, URZ ;  /* 0x0000001818167890 */ /* 0x000fe2000fffe0ff */
[----:B0-----:R-:W-:Y:S01]  /*0b20*/  IMAD R3, R20, UR5, RZ ;  /* 0x0000000514037c24 */ /* 0x001fe2000f8e02ff */
[----:B------:R-:W-:Y:S01]  /*0b30*/  SGXT.U32 R21, R21, 0x3 ;  /* 0x000000031515781a */ /* 0x000fe20000000000 */
[----:B------:R0:W-:Y:S01]  /*0b40*/  STS.U16 [R6+UR14+0xc00], R18 ;  /* 0x000c001206007988 */ /* 0x0001e2000800040e */
[----:B------:R-:W-:Y:S01]  /*0b50*/  UIADD3 UR23, UPT, UPT, UR10, 0x80, URZ ;  /* 0x000000800a177890 */ /* 0x000fe2000fffe0ff */
[----:B-1----:R-:W-:Y:S01]  /*0b60*/  IMAD.SHL.U32 R7, R3, 0x2, RZ ;  /* 0x0000000203077824 */ /* 0x002fe200078e00ff */
[----:B------:R-:W-:Y:S01]  /*0b70*/  VOTEU.ALL UP2, P5 ;  /* 0x0000000000ff7886 */ /* 0x000fe20002840000 */
[----:B------:R1:W-:Y:S01]  /*0b80*/  STS.U16 [R15+UR14+0x100], R8 ;  /* 0x000100080f007988 */ /* 0x0003e2000800040e */
[----:B------:R-:W-:-:S02]  /*0b90*/  VOTEU.ALL UP0, P5 ;  /* 0x0000000000ff7886 */ /* 0x000fc40002800000 */
[----:B--2---:R-:W-:Y:S01]  /*0ba0*/  IADD3 R7, P0, P1, R7, UR4, R4 ;  /* 0x0000000407077c10 */ /* 0x004fe2000f91e004 */
[----:B------:R-:W-:Y:S01]  /*0bb0*/  STS.U16 [R15+UR14+0x500], R11 ;  /* 0x0005000b0f007988 */ /* 0x000fe2000800040e */
[----:B------:R-:W-:Y:S01]  /*0bc0*/  UIMAD.WIDE UR4, UR8, 0x2, URZ ;  /* 0x00000002080478a5 */ /* 0x000fe2000f8e02ff */
[----:B------:R-:W-:Y:S01]  /*0bd0*/  P2R R4, PR, RZ, 0x20 ;  /* 0x00000020ff047803 */ /* 0x000fe20000000000 */
[----:B------:R-:W-:Y:S01]  /*0be0*/  IMAD.HI R4, R3, 0x2, RZ ;  /* 0x0000000203047827 */ /* 0x000fe200078e02ff */
[----:B------:R-:W-:Y:S01]  /*0bf0*/  STS.U16 [R15+UR14+0x900], R30 ;  /* 0x0009001e0f007988 */ /* 0x000fe2000800040e */
[----:B------:R-:W-:Y:S02]  /*0c00*/  UIMAD UR8, UR22, UR9, URZ ;  /* 0x00000009160872a4 */ /* 0x000fe4000f8e02ff */
[----:B0-----:R-:W-:Y:S01]  /*0c10*/  IMAD R6, R21, UR9, RZ ;  /* 0x0000000915067c24 */ /* 0x001fe2000f8e02ff */
[----:B------:R-:W-:Y:S01]  /*0c20*/  STS.U16 [R15+UR14+0xd00], R22 ;  /* 0x000d00160f007988 */ /* 0x000fe2000800040e */
[----:B------:R-:W-:Y:S01]  /*0c30*/  IADD3.X R5, PT, PT, R4, UR5, R5, P0, P1 ;  /* 0x0000000504057c10 */ /* 0x000fe200087e2405 */
[----:B-1----:R-:W-:Y:S01]  /*0c40*/  IMAD.U32 R8, RZ, RZ, UR9 ;  /* 0x00000009ff087e24 */ /* 0x002fe2000f8e00ff */
[----:B------:R-:W-:-:S04]  /*0c50*/  @!UP2 UIADD3 UR4, UPT, UPT, -UR17, 0x100000, URZ ;  /* 0x001000001104a890 */ /* 0x000fc8000fffe1ff */
[----:B------:R-:W-:Y:S02]  /*0c60*/  @!UP2 USHF.L.U32 UR5, UR4, 0xb, URZ ;  /* 0x0000000b0405a899 */ /* 0x000fe400080006ff */
[----:B------:R-:W-:Y:S01]  /*0c70*/  @!UP2 USHF.L.U32 UR4, UR4, 0x1, URZ ;  /* 0x000000010404a899 */ /* 0x000fe200080006ff */
[----:B------:R0:W-:Y:S01]  /*0c80*/  STS.U16 [R17+UR14+0x200], R9 ;  /* 0x0002000911007988 */ /* 0x0001e2000800040e */
[----:B------:R-:W-:Y:S01]  /*0c90*/  IMAD.U32 R34, RZ, RZ, UR8 ;  /* 0x00000008ff227e24 */ /* 0x000fe2000f8e00ff */
[----:B------:R-:W-:Y:S02]  /*0ca0*/  ISETP.LT.AND P0, PT, RZ, UR23, PT ;  /* 0x00000017ff007c0c */ /* 0x000fe4000bf01270 */
[----:B------:R-:W-:Y:S01]  /*0cb0*/  STS.U16 [R17+UR14+0x600], R12 ;  /* 0x0006000c11007988 */ /* 0x000fe2000800040e */
[-C--:B------:R-:W-:Y:S02]  /*0cc0*/  LEA R40, P1, R6, R7.reuse, 0x1 ;  /* 0x0000000706287211 */ /* 0x080fe400078208ff */
[----:B------:R-:W-:Y:S01]  /*0cd0*/  LEA R34, P4, R34, R7, 0x1 ;  /* 0x0000000722227211 */ /* 0x000fe200078808ff */
[----:B------:R-:W-:Y:S01]  /*0ce0*/  STS.U16 [R17+UR14+0xa00], R16 ;  /* 0x000a001011007988 */ /* 0x000fe2000800040e */
[----:B------:R-:W-:Y:S01]  /*0cf0*/  LEA.HI.X.SX32 R41, R6, R5, 0x1, P1 ;  /* 0x0000000506297211 */ /* 0x000fe200008f0eff */
[----:B0-----:R-:W-:-:S02]  /*0d00*/  IMAD.U32 R9, RZ, RZ, UR9 ;  /* 0x00000009ff097e24 */ /* 0x001fc4000f8e00ff */
[----:B------:R-:W-:Y:S02]  /*0d10*/  STS.U16 [R17+UR14+0xe00], R24 ;  /* 0x000e001811007988 */ /* 0x000fe4000800040e */
[--C-:B------:R-:W-:Y:S01]  /*0d20*/  IMAD R3, R9, 0x8, R6.reuse ;  /* 0x0000000809037824 */ /* 0x100fe200078e0206 */
[----:B------:R-:W-:Y:S01]  /*0d30*/  PRMT R6, RZ, 0x7610, R6 ;  /* 0x00007610ff067816 */ /* 0x000fe20000000006 */
[----:B------:R0:W-:Y:S02]  /*0d40*/  STS.U16 [R19+UR14+0x300], R10 ;  /* 0x0003000a13007988 */ /* 0x0001e4000800040e */
[----:B------:R-:W-:Y:S01]  /*0d50*/  IMAD R4, R8, 0x8, R3 ;  /* 0x0000000808047824 */ /* 0x000fe200078e0203 */
[CC--:B------:R-:W-:Y:S01]  /*0d60*/  LEA R38, P2, R3.reuse, R7.reuse, 0x1 ;  /* 0x0000000703267211 */ /* 0x0c0fe200078408ff */
[----:B------:R-:W-:Y:S01]  /*0d70*/  STS.U16 [R19+UR14+0x700], R13 ;  /* 0x0007000d13007988 */ /* 0x000fe2000800040e */
[----:B------:R-:W-:Y:S02]  /*0d80*/  IMAD.U32 R8, RZ, RZ, UR8 ;  /* 0x00000008ff087e24 */ /* 0x000fe4000f8e00ff */
[----:B------:R-:W-:Y:S01]  /*0d90*/  LEA R36, P3, R4, R7, 0x1 ;  /* 0x0000000704247211 */ /* 0x000fe200078608ff */
[----:B------:R1:W-:Y:S01]  /*0da0*/  STS.U16 [R19+UR14+0xb00], R29 ;  /* 0x000b001d13007988 */ /* 0x0003e2000800040e */
[----:B------:R-:W-:-:S02]  /*0db0*/  LEA.HI.X.SX32 R39, R3, R5, 0x1, P2 ;  /* 0x0000000503277211 */ /* 0x000fc400010f0eff */
[-C--:B------:R-:W-:Y:S01]  /*0dc0*/  LEA.HI.X.SX32 R37, R4, R5.reuse, 0x1, P3 ;  /* 0x0000000504257211 */ /* 0x080fe200018f0eff */
[----:B------:R2:W-:Y:S01]  /*0dd0*/  STS.U16 [R19+UR14+0xf00], R14 ;  /* 0x000f000e13007988 */ /* 0x0005e2000800040e */
[----:B------:R-:W-:Y:S02]  /*0de0*/  LEA.HI.X.SX32 R35, R8, R5, 0x1, P4 ;  /* 0x0000000508237211 */ /* 0x000fe400020f0eff */
[----:B------:R-:W-:Y:S01]  /*0df0*/  PRMT R4, RZ, 0x7610, R4 ;  /* 0x00007610ff047816 */ /* 0x000fe20000000004 */
[----:B------:R-:W-:Y:S01]  /*0e00*/  STTM.x16 tmem[UR32], RZ ;  /* 0x000000ff000079ed */ /* 0x000fe20008240020 */
[----:B------:R-:W3:Y:S02]  /*0e10*/  FENCE.VIEW.ASYNC.T ;  /* 0x00000000000073c6 */ /* 0x000ee40000000200 */
[----:B---3--:R-:W-:Y:S01]  /*0e20*/  BAR.SYNC.DEFER_BLOCKING 0x0 ;  /* 0x0000000000007b1d */ /* 0x008fe20000010000 */
[----:B------:R-:W-:Y:S02]  /*0e30*/  PRMT R8, RZ, 0x7610, R8 ;  /* 0x00007610ff087816 */ /* 0x000fe40000000008 */
[----:B0-----:R-:W-:-:S03]  /*0e40*/  PRMT R10, RZ, 0x7610, R10 ;  /* 0x00007610ff0a7816 */ /* 0x001fc6000000000a */
[----:B------:R-:W0:Y:S02]  /*0e50*/  FENCE.VIEW.ASYNC.S ;  /* 0x00000000000073c6 */ /* 0x000e240000000000 */
[----:B0-----:R0:W3:Y:S02]  /*0e60*/  @!UP0 SYNCS.EXCH.64 URZ, [UR14+0x3800], UR4 ;  /* 0x003800040eff85b2 */ /* 0x0010e40008000100 */
[----:B---3--:R-:W-:Y:S06]  /*0e70*/  BAR.SYNC.DEFER_BLOCKING 0x0 ;  /* 0x0000000000007b1d */ /* 0x008fec0000010000 */
[----:B------:R-:W3:Y:S04]  /*0e80*/  @P0 LDG.E.U16 R4, desc[UR30][R40.64] ;  /* 0x0000001e28040981 */ /* 0x000ee8000c1e1500 */
[----:B------:R-:W4:Y:S04]  /*0e90*/  @P0 LDG.E.U16 R6, desc[UR30][R38.64] ;  /* 0x0000001e26060981 */ /* 0x000f28000c1e1500 */
[----:B------:R-:W2:Y:S04]  /*0ea0*/  @P0 LDG.E.U16 R8, desc[UR30][R36.64] ;  /* 0x0000001e24080981 */ /* 0x000ea8000c1e1500 */
[----:B------:R-:W2:Y:S01]  /*0eb0*/  @P0 LDG.E.U16 R10, desc[UR30][R34.64] ;  /* 0x0000001e220a0981 */ /* 0x000ea2000c1e1500 */
[----:B------:R-:W-:-:S04]  /*0ec0*/  @!UP2 UIADD3 UR6, UPT, UPT, -UR17, 0x100000, URZ ;  /* 0x001000001106a890 */ /* 0x000fc8000fffe1ff */
[----:B------:R-:W-:Y:S02]  /*0ed0*/  @!UP2 USHF.L.U32 UR7, UR6, 0xb, URZ ;  /* 0x0000000b0607a899 */ /* 0x000fe400080006ff */
[----:B------:R-:W-:Y:S01]  /*0ee0*/  @!UP2 USHF.L.U32 UR6, UR6, 0x1, URZ ;  /* 0x000000010606a899 */ /* 0x000fe200080006ff */
[----:B------:R-:W-:Y:S01]  /*0ef0*/  VOTEU.ALL UP0, P5 ;  /* 0x0000000000ff7886 */ /* 0x000fe20002800000 */
[----:B------:R-:W-:Y:S01]  /*0f00*/  LOP3.LUT R3, R0, 0xff, RZ, 0xc0, !PT ;  /* 0x000000ff00037812 */ /* 0x000fe200078ec0ff */
[----:B------:R-:W-:Y:S02]  /*0f10*/  UIADD3 UR16, UPT, UPT, UR15, 0x20, URZ ;  /* 0x000000200f107890 */ /* 0x000fe4000fffe0ff */
[----:B0-----:R-:W-:-:S04]  /*0f20*/  @!UP2 UIADD3 UR4, UPT, UPT, -UR17, 0x100000, URZ ;  /* 0x001000001104a890 */ /* 0x001fc8000fffe1ff */
[----:B------:R-:W-:Y:S02]  /*0f30*/  @!UP2 USHF.L.U32 UR5, UR4, 0xb, URZ ;  /* 0x0000000b0405a899 */ /* 0x000fe400080006ff */
[----:B------:R-:W-:Y:S02]  /*0f40*/  @!UP2 USHF.L.U32 UR4, UR4, 0x1, URZ ;  /* 0x000000010404a899 */ /* 0x000fe400080006ff */
[----:B------:R-:W-:Y:S01]  /*0f50*/  UIADD3 UR8, UPT, UPT, UR14, 0x2800, URZ ;  /* 0x000028000e087890 */ /* 0x000fe2000fffe0ff */
[----:B------:R-:W-:Y:S01]  /*0f60*/  SHF.R.U32.HI R22, RZ, 0x2, R0 ;  /* 0x00000002ff167819 */ /* 0x000fe20000011600 */
[----:B------:R-:W-:Y:S01]  /*0f70*/  IMAD.SHL.U32 R3, R3, 0x2, RZ ;  /* 0x0000000203037824 */ /* 0x000fe200078e00ff */
[----:B------:R-:W-:Y:S01]  /*0f80*/  ISETP.EQ.U32.AND P1, PT, RZ, UR24, P0 ;  /* 0x00000018ff007c0c */ /* 0x000fe20008722070 */
[----:B------:R-:W-:-:S03]  /*0f90*/  UIADD3 UR17, UPT, UPT, UR11, UR16, URZ ;  /* 0x000000100b117290 */ /* 0x000fc6000fffe0ff */
[----:B-1----:R-:W-:Y:S01]  /*0fa0*/  LOP3.LUT R29, R3, 0x30, R22, 0x78, !PT ;  /* 0x00000030031d7812 */ /* 0x002fe200078e7816 */
[----:B------:R0:W1:Y:S01]  /*0fb0*/  @!UP0 SYNCS.EXCH.64 URZ, [UR14+0x3808], UR6 ;  /* 0x003808060eff85b2 */ /* 0x0000620008000100 */
[----:B------:R-:W-:Y:S01]  /*0fc0*/  VOTEU.ALL UP0, P5 ;  /* 0x0000000000ff7886 */ /* 0x000fe20002800000 */
[----:B------:R-:W-:Y:S02]  /*0fd0*/  ULEA UR17, UR12, UR17, 0x10 ;  /* 0x000000110c117291 */ /* 0x000fe4000f8e80ff */
[----:B---3--:R0:W-:Y:S04]  /*0fe0*/  STS.U16 [R29+UR14+0x2000], R4 ;  /* 0x002000041d007988 */ /* 0x0081e8000800040e */
[----:B----4-:R0:W-:Y:S04]  /*0ff0*/  STS.U16 [R29+UR14+0x2200], R6 ;  /* 0x002200061d007988 */ /* 0x0101e8000800040e */
[----:B--2---:R0:W-:Y:S04]  /*1000*/  STS.U16 [R29+UR14+0x2400], R8 ;  /* 0x002400081d007988 */ /* 0x0041e8000800040e */
[----:B------:R0:W-:Y:S01]  /*1010*/  STS.U16 [R29+UR14+0x2600], R10 ;  /* 0x0026000a1d007988 */ /* 0x0001e2000800040e */
[----:B-1----:R1:W-:Y:S06]  /*1020*/  MEMBAR.ALL.CTA ;  /* 0x0000000000007992 */ /* 0x0023ec0000008000 */
[----:B-1----:R-:W-:Y:S04]  /*1030*/  FENCE.VIEW.ASYNC.S ;  /* 0x00000000000073c6 */ /* 0x002fe80000000000 */
[----:B------:R-:W1:Y:S02]  /*1040*/  FENCE.VIEW.ASYNC.S ;  /* 0x00000000000073c6 */ /* 0x000e640000000000 */
[----:B-1----:R0:W1:Y:S02]  /*1050*/  @!UP0 SYNCS.EXCH.64 URZ, [UR14+0x2800], UR4 ;  /* 0x002800040eff85b2 */ /* 0x0020640008000100 */
[----:B-1----:R-:W-:Y:S06]  /*1060*/  BAR.SYNC.DEFER_BLOCKING 0x0 ;  /* 0x0000000000007b1d */ /* 0x002fec0000010000 */
[----:B0-----:R-:W-:Y:S05]  /*1070*/  @!P1 BRA `(.L_x_6) ;  /* 0x0000000000689947 */ /* 0x001fea0003800000 */
[----:B------:R-:W-:Y:S02]  /*1080*/  UIADD3 UR4, UPT, UPT, UR14, 0x2000, URZ ;  /* 0x000020000e047890 */ /* 0x000fe4000fffe0ff */
[----:B------:R-:W-:Y:S02]  /*1090*/  USHF.R.U32.HI UR5, URZ, 0x4, UR14 ;  /* 0x00000004ff057899 */ /* 0x000fe4000801160e */
[----:B------:R-:W-:Y:S02]  /*10a0*/  USHF.R.U32.HI UR6, URZ, 0x4, UR4 ;  /* 0x00000004ff067899 */ /* 0x000fe40008011604 */
[----:B------:R-:W-:Y:S02]  /*10b0*/  USGXT.U32 UR4, UR5, 0xe ;  /* 0x0000000e0504789a */ /* 0x000fe40008000000 */
[----:B------:R-:W-:Y:S01]  /*10c0*/  USGXT.U32 UR6, UR6, 0xe ;  /* 0x0000000e0606789a */ /* 0x000fe20008000000 */
[----:B------:R-:W-:Y:S01]  /*10d0*/  UMOV UR18, 0x1000080 ;  /* 0x0100008000127882 */ /* 0x000fe20000000000 */
[----:B------:R-:W-:Y:S01]  /*10e0*/  UMOV UR19, 0x40004040 ;  /* 0x4000404000137882 */ /* 0x000fe20000000000 */
[----:B------:R-:W-:Y:S01]  /*10f0*/  UMOV UR20, 0xfffffffe ;  /* 0xfffffffe00147882 */ /* 0x000fe20000000000 */
[----:B------:R-:W-:Y:S01]  /*1100*/  UMOV UR21, 0x7fffbfdf ;  /* 0x7fffbfdf00157882 */ /* 0x000fe20000000000 */
[----:B------:R-:W-:Y:S01]  /*1110*/  UMOV UR5, URZ ;  /* 0x000000ff00057c82 */ /* 0x000fe20008000000 */
[----:B------:R-:W-:Y:S01]  /*1120*/  UMOV UR7, URZ ;  /* 0x000000ff00077c82 */ /* 0x000fe20008000000 */
[----:B------:R-:W-:-:S02]  /*1130*/  ULOP3.LUT UR26, UR4, 0x1000000, URZ, 0xfc, !UPT ;  /* 0x01000000041a7892 */ /* 0x000fc4000f8efcff */
[----:B------:R-:W-:Y:S02]  /*1140*/  UIADD3.64 UR18, UPT, UPT, UR4, UR18, URZ ;  /* 0x0000001204127297 */ /* 0x000fe4000fffe0ff */
[----:B------:R-:W-:Y:S01]  /*1150*/  UIADD3.64 UR20, UPT, UPT, UR6, -UR20, URZ ;  /* 0x8000001406147297 */ /* 0x000fe2000fffe0ff */
[----:B------:R-:W-:Y:S01]  /*1160*/  UMOV UR28, 0x0 ;  /* 0x00000000001c7882 */ /* 0x000fe20000000000 */
[----:B------:R-:W-:Y:S01]  /*1170*/  UMOV UR29, 0x8088010 ;  /* 0x08088010001d7882 */ /* 0x000fe20000000000 */
[----:B------:R-:W-:Y:S01]  /*1180*/  UMOV UR4, UR8 ;  /* 0x0000000800047c82 */ /* 0x000fe20008000000 */
[----:B------:R-:W-:Y:S01]  /*1190*/  UMOV UR27, 0x40004040 ;  /* 0x40004040001b7882 */ /* 0x000fe20000000000 */
[----:B------:R-:W-:Y:S01]  /*11a0*/  UMOV UR7, 0x80004020 ;  /* 0x8000402000077882 */ /* 0x000fe20000000000 */
[----:B------:R-:W-:Y:S01]  /*11b0*/  UMOV UR34, 0x0 ;  /* 0x0000000000227882 */ /* 0x000fe20000000000 */
[----:B------:R-:W-:Y:S01]  /*11c0*/  UMOV UR35, 0x8088010 ;  /* 0x0808801000237882 */ /* 0x000fe20000000000 */
[----:B------:R-:W-:Y:S01]  /*11d0*/  UMOV UR4, UR4 ;  /* 0x0000000400047c82 */ /* 0x000fe20008000000 */
[----:B------:R0:W-:Y:S01]  /*11e0*/  UTCHMMA gdesc[UR26], gdesc[UR6], tmem[UR16], tmem[UR28], idesc[UR29], !UPT ;  /* 0x00ff1c061a0075ea */ /* 0x0001e2000f800010 */
[----:B------:R0:W-:Y:S01]  /*11f0*/  UTCHMMA gdesc[UR18], gdesc[UR20], tmem[UR16], tmem[UR34], idesc[UR35], UPT ;  /* 0x00ff2214120075ea */ /* 0x0001e2000b800010 */
[----:B------:R0:W-:Y:S01]  /*1200*/  UTCBAR [UR4], URZ ;  /* 0x000000ff040073e9 */ /* 0x0001e200080000ff */
[----:B------:R-:W-:Y:S01]  /*1210*/  NOP ;  /* 0x0000000000007918 */ /* 0x000fe20000000000 */
.L_x_6:
[----:B------:R-:W-:Y:S05]  /*1220*/  @!P0 BRA `(.L_x_7) ;  /* 0x0000000000088947 */ /* 0x000fea0003800000 */
[----:B------:R-:W1:Y:S02]  /*1230*/  SYNCS.PHASECHK.TRANS64.TRYWAIT P2, [UR14+0x2800], RZ ;  /* 0x002800ffff0075a7 */ /* 0x000e64000804110e */
[----:B-1----:R-:W-:Y:S05]  /*1240*/  @!P2 BRA `(.L_x_8) ;  /* 0x0000003400b8a947 */ /* 0x002fea0003800000 */
.L_x_7:
[----:B------:R-:W-:Y:S01]  /*1250*/  BAR.SYNC.DEFER_BLOCKING 0x0 ;  /* 0x0000000000007b1d */ /* 0x000fe20000010000 */
[C---:B------:R-:W-:Y:S02]  /*1260*/  LOP3.LUT R3, R0.reuse, 0x6f, RZ, 0xc0, !PT ;  /* 0x0000006f00037812 */ /* 0x040fe400078ec0ff */
[C---:B------:R-:W-:Y:S02]  /*1270*/  LOP3.LUT R24, R0.reuse, 0x80, RZ, 0xc0, !PT ;  /* 0x0000008000187812 */ /* 0x040fe400078ec0ff */
[----:B------:R-:W-:Y:S01]  /*1280*/  LOP3.LUT R30, R0, 0x10, RZ, 0xc0, !PT ;  /* 0x00000010001e7812 */ /* 0x000fe200078ec0ff */
[----:B0-----:R-:W0:Y:S01]  /*1290*/  LDCU UR4, c[0x0][0x3a8] ;  /* 0x00007500ff0477ac */ /* 0x001e220008000800 */
[----:B------:R-:W-:Y:S01]  /*12a0*/  LEA.HI R3, R24, R3, RZ, 0x1d ;  /* 0x0000000318037211 */ /* 0x000fe200078fe8ff */
[----:B------:R-:W-:Y:S01]  /*12b0*/  LDTM.16dp32bit_t0_t15.x16 R4, tmem[UR17] ;  /* 0x00000011000479ee */ /* 0x000fe20008a00000 */
[----:B------:R-:W0:Y:S01]  /*12c0*/  LDTM.16dp32bit_t16_t31.x16 R4, tmem[UR17+0x10] ;  /* 0x00001011000479ee */ /* 0x000e220008a20000 */
[C---:B------:R-:W-:Y:S01]  /*12d0*/  LOP3.LUT R24, R30.reuse, 0x7, RZ, 0xfc, !PT ;  /* 0x000000071e187812 */ /* 0x040fe200078efcff */
[----:B------:R-:W1:Y:S01]  /*12e0*/  LDCU.64 UR18, c[0x0][0x3d0] ;  /* 0x00007a00ff1277ac */ /* 0x000e620008000a00 */
[C---:B------:R-:W-:Y:S01]  /*12f0*/  LOP3.LUT R26, R30.reuse, 0x8, RZ, 0xfc, !PT ;  /* 0x000000081e1a7812 */ /* 0x040fe200078efcff */
[----:B------:R-:W-:Y:S01]  /*1300*/  VIADD R31, R3, UR10 ;  /* 0x0000000a031f7c36 */ /* 0x000fe20008000000 */
[----:B------:R-:W-:-:S02]  /*1310*/  LOP3.LUT R28, R30, 0x9, RZ, 0xfc, !PT ;  /* 0x000000091e1c7812 */ /* 0x000fc400078efcff */
[----:B------:R-:W-:Y:S02]  /*1320*/  LOP3.LUT P6, RZ, R0, 0xff, RZ, 0xc0, !PT ;  /* 0x000000ff00ff7812 */ /* 0x000fe400078cc0ff */
[C---:B------:R-:W-:Y:S02]  /*1330*/  ISETP.GE.AND P3, PT, R31.reuse, R24, PT ;  /* 0x000000181f00720c */ /* 0x040fe40003f66270 */
[----:B------:R-:W-:Y:S02]  /*1340*/  LOP3.LUT R24, R30, 0xa, RZ, 0xfc, !PT ;  /* 0x0000000a1e187812 */ /* 0x000fe400078efcff */
[C---:B------:R-:W-:Y:S02]  /*1350*/  ISETP.GE.AND P2, PT, R31.reuse, R26, PT ;  /* 0x0000001a1f00720c */ /* 0x040fe40003f46270 */
[C---:B------:R-:W-:Y:S02]  /*1360*/  ISETP.GE.AND P4, PT, R31.reuse, R28, PT ;  /* 0x0000001c1f00720c */ /* 0x040fe40003f86270 */
[----:B------:R-:W-:-:S02]  /*1370*/  ISETP.GE.AND P5, PT, R31, R24, PT ;  /* 0x000000181f00720c */ /* 0x000fc40003fa6270 */
[----:B------:R-:W-:Y:S01]  /*1380*/  LOP3.LUT R24, R30, 0xb, RZ, 0xfc, !PT ;  /* 0x0000000b1e187812 */ /* 0x000fe200078efcff */
[----:B------:R-:W2:Y:S01]  /*1390*/  @!P6 SYNCS.CCTL.IV [UR14+0x2800] ;  /* 0x00280000ff00e9b1 */ /* 0x000ea2000800000e */
[----:B------:R-:W-:Y:S01]  /*13a0*/  NOP ;  /* 0x0000000000007918 */ /* 0x000fe20000000000 */
[----:B-1----:R-:W-:Y:S02]  /*13b0*/  IMAD R20, R20, UR19, RZ ;  /* 0x0000001314147c24 */ /* 0x002fe4000f8e02ff */
[----:B0-----:R-:W-:Y:S01]  /*13c0*/  FMUL R3, R11, UR4 ;  /* 0x000000040b037c20 */ /* 0x001fe20008400000 */
[----:B------:R-:W-:Y:S01]  /*13d0*/  FMUL R11, R12, UR4 ;  /* 0x000000040c0b7c20 */ /* 0x000fe20008400000 */
[----:B------:R-:W-:Y:S01]  /*13e0*/  LOP3.LUT R12, R30, 0xc, RZ, 0xfc, !PT ;  /* 0x0000000c1e0c7812 */ /* 0x000fe200078efcff */
[----:B------:R-:W-:Y:S01]  /*13f0*/  FMUL R13, R13, UR4 ;  /* 0x000000040d0d7c20 */ /* 0x000fe20008400000 */
[----:B------:R-:W-:Y:S01]  /*1400*/  FMUL R14, R14, UR4 ;  /* 0x000000040e0e7c20 */ /* 0x000fe20008400000 */
[----:B------:R-:W-:Y:S01]  /*1410*/  FSEL R3, R3, -INF , P3 ;  /* 0xff80000003037808 */ /* 0x000fe20001800000 */
[----:B------:R-:W-:Y:S01]  /*1420*/  FMUL R4, R4, UR4 ;  /* 0x0000000404047c20 */ /* 0x000fe20008400000 */
[----:B------:R-:W-:Y:S01]  /*1430*/  FSEL R11, R11, -INF , P2 ;  /* 0xff8000000b0b7808 */ /* 0x000fe20001000000 */
[----:B------:R-:W-:Y:S01]  /*1440*/  FMUL R5, R5, UR4 ;  /* 0x0000000405057c20 */ /* 0x000fe20008400000 */
[----:B------:R-:W-:Y:S01]  /*1450*/  ISETP.GE.AND P2, PT, R31, R12, PT ;  /* 0x0000000c1f00720c */ /* 0x000fe20003f46270 */
[----:B------:R-:W-:Y:S01]  /*1460*/  FMUL R6, R6, UR4 ;  /* 0x0000000406067c20 */ /* 0x000fe20008400000 */
[----:B------:R-:W-:Y:S01]  /*1470*/  FSEL R12, R13, -INF , P4 ;  /* 0xff8000000d0c7808 */ /* 0x000fe20002000000 */
[----:B------:R-:W-:Y:S01]  /*1480*/  FMUL R7, R7, UR4 ;  /* 0x0000000407077c20 */ /* 0x000fe20008400000 */
[C---:B------:R-:W-:Y:S01]  /*1490*/  ISETP.GE.AND P3, PT, R31.reuse, R24, PT ;  /* 0x000000181f00720c */ /* 0x040fe20003f66270 */
[----:B------:R-:W-:Y:S01]  /*14a0*/  FMUL R8, R8, UR4 ;  /* 0x0000000408087c20 */ /* 0x000fe20008400000 */
[----:B------:R-:W-:Y:S01]  /*14b0*/  ISETP.GE.AND P4, PT, R31, R30, PT ;  /* 0x0000001e1f00720c */ /* 0x000fe20003f86270 */
[----:B------:R-:W-:Y:S01]  /*14c0*/  FMUL R9, R9, UR4 ;  /* 0x0000000409097c20 */ /* 0x000fe20008400000 */
[----:B------:R-:W-:Y:S01]  /*14d0*/  LOP3.LUT R24, R30, 0x2, RZ, 0xfc, !PT ;  /* 0x000000021e187812 */ /* 0x000fe200078efcff */
[----:B------:R-:W-:Y:S01]  /*14e0*/  FMUL R10, R10, UR4 ;  /* 0x000000040a0a7c20 */ /* 0x000fe20008400000 */
[----:B------:R-:W-:-:S02]  /*14f0*/  FSEL R13, R14, -INF , P5 ;  /* 0xff8000000e0d7808 */ /* 0x000fc40002800000 */
[----:B------:R-:W-:Y:S02]  /*1500*/  FSEL R25, R4, -INF , P4 ;  /* 0xff80000004197808 */ /* 0x000fe40002000000 */
[C---:B------:R-:W-:Y:S02]  /*1510*/  ISETP.GE.AND P5, PT, R31.reuse, R24, PT ;  /* 0x000000181f00720c */ /* 0x040fe40003fa6270 */
[----:B------:R-:W-:Y:S02]  /*1520*/  ISETP.GT.AND P4, PT, R31, R30, PT ;  /* 0x0000001e1f00720c */ /* 0x000fe40003f84270 */
[C---:B------:R-:W-:Y:S02]  /*1530*/  LOP3.LUT R14, R30.reuse, 0x3, RZ, 0xfc, !PT ;  /* 0x000000031e0e7812 */ /* 0x040fe400078efcff */
[----:B------:R-:W-:Y:S02]  /*1540*/  LOP3.LUT R4, R30, 0x4, RZ, 0xfc, !PT ;  /* 0x000000041e047812 */ /* 0x000fe400078efcff */
[----:B------:R-:W-:-:S02]  /*1550*/  FSEL R24, R5, -INF , P4 ;  /* 0xff80000005187808 */ /* 0x000fc40002000000 */
[----:B------:R-:W-:Y:S02]  /*1560*/  FSEL R49, R6, -INF , P5 ;  /* 0xff80000006317808 */ /* 0x000fe40002800000 */
[C---:B------:R-:W-:Y:S02]  /*1570*/  ISETP.GE.AND P4, PT, R31.reuse, R14, PT ;  /* 0x0000000e1f00720c */ /* 0x040fe40003f86270 */
[----:B------:R-:W-:Y:S02]  /*1580*/  ISETP.GE.AND P5, PT, R31, R4, PT ;  /* 0x000000041f00720c */ /* 0x000fe40003fa6270 */
[C---:B------:R-:W-:Y:S02]  /*1590*/  LOP3.LUT R4, R30.reuse, 0x5, RZ, 0xfc, !PT ;  /* 0x000000051e047812 */ /* 0x040fe400078efcff */
[----:B------:R-:W-:Y:S01]  /*15a0*/  FSEL R33, R7, -INF , P4 ;  /* 0xff80000007217808 */ /* 0x000fe20002000000 */
[----:B------:R-:W-:Y:S01]  /*15b0*/  FMUL R7, R15, UR4 ;  /* 0x000000040f077c20 */ /* 0x000fe20008400000 */
[----:B------:R-:W-:Y:S01]  /*15c0*/  LOP3.LUT R6, R30, 0x6, RZ, 0xfc, !PT ;  /* 0x000000061e067812 */ /* 0x000fe200078efcff */
[----:B------:R-:W-:Y:S01]  /*15d0*/  FMUL R15, R18, UR4 ;  /* 0x00000004120f7c20 */ /* 0x000fe20008400000 */
[----:B------:R-:W-:Y:S01]  /*15e0*/  ISETP.GE.AND P4, PT, R31, R4, PT ;  /* 0x000000041f00720c */ /* 0x000fe20003f86270 */
[----:B------:R-:W0:Y:S01]  /*15f0*/  LDC R18, c[0x0][0x3d8] ;  /* 0x0000f600ff127b82 */ /* 0x000e220000000800 */
[----:B------:R-:W-:-:S02]  /*1600*/  LOP3.LUT R4, R30, 0xd, RZ, 0xfc, !PT ;  /* 0x0000000d1e047812 */ /* 0x000fc400078efcff */
[----:B------:R-:W-:Y:S02]  /*1610*/  FSEL R32, R8, -INF , P5 ;  /* 0xff80000008207808 */ /* 0x000fe40002800000 */
[----:B------:R-:W-:Y:S01]  /*1620*/  ISETP.GE.AND P5, PT, R31, R6, PT ;  /* 0x000000061f00720c */ /* 0x000fe20003fa6270 */
[----:B------:R-:W-:Y:S01]  /*1630*/  FMUL R6, R16, UR4 ;  /* 0x0000000410067c20 */ /* 0x000fe20008400000 */
[----:B------:R-:W-:Y:S01]  /*1640*/  FSEL R27, R9, -INF , P4 ;  /* 0xff800000091b7808 */ /* 0x000fe20002000000 */
[----:B------:R-:W-:Y:S01]  /*1650*/  FMUL R9, R19, UR4 ;  /* 0x0000000413097c20 */ /* 0x000fe20008400000 */
[----:B------:R-:W-:Y:S02]  /*1660*/  FMNMX3 R5, R25, R24, R49, !PT ;  /* 0x0000001819057276 */ /* 0x000fe40007800031 */
[----:B------:R-:W-:Y:S02]  /*1670*/  ISETP.GE.AND P4, PT, R31, R4, PT ;  /* 0x000000041f00720c */ /* 0x000fe40003f86270 */
[----:B------:R-:W-:-:S02]  /*1680*/  LOP3.LUT R4, R30, 0xe, RZ, 0xfc, !PT ;  /* 0x0000000e1e047812 */ /* 0x000fc400078efcff */
[----:B------:R-:W-:Y:S02]  /*1690*/  FSEL R26, R10, -INF , P5 ;  /* 0xff8000000a1a7808 */ /* 0x000fe40002800000 */
[----:B------:R-:W-:Y:S02]  /*16a0*/  FMNMX3 R5, R5, R33, R32, !PT ;  /* 0x0000002105057276 */ /* 0x000fe40007800020 */
[----:B------:R-:W-:Y:S02]  /*16b0*/  ISETP.GE.AND P5, PT, R31, R4, PT ;  /* 0x000000041f00720c */ /* 0x000fe40003fa6270 */
[----:B------:R-:W-:Y:S02]  /*16c0*/  LOP3.LUT R4, R30, 0xf, RZ, 0xfc, !PT ;  /* 0x0000000f1e047812 */ /* 0x000fe400078efcff */
[----:B------:R-:W-:Y:S01]  /*16d0*/  FMNMX3 R8, R5, R27, R26, !PT ;  /* 0x0000001b05087276 */ /* 0x000fe2000780001a */
[----:B0-----:R-:W-:Y:S01]  /*16e0*/  IMAD R21, R21, R18, RZ ;  /* 0x0000001215157224 */ /* 0x001fe200078e02ff */
[----:B------:R-:W-:-:S02]  /*16f0*/  FSEL R7, R7, -INF , P3 ;  /* 0xff80000007077808 */ /* 0x000fc40001800000 */
[----:B------:R-:W-:Y:S02]  /*1700*/  ISETP.GE.AND P3, PT, R31, R4, PT ;  /* 0x000000041f00720c */ /* 0x000fe40003f66270 */
[----:B------:R-:W-:Y:S01]  /*1710*/  FMNMX3 R4, R8, R3, R11, !PT ;  /* 0x0000000308047276 */ /* 0x000fe2000780000b */
[----:B------:R-:W-:Y:S01]  /*1720*/  FMUL R8, R17, UR4 ;  /* 0x0000000411087c20 */ /* 0x000fe20008400000 */
[----:B------:R-:W-:Y:S01]  /*1730*/  FSEL R6, R6, -INF , P2 ;  /* 0xff80000006067808 */ /* 0x000fe20001000000 */
[----:B------:R-:W-:Y:S01]  /*1740*/  UIMAD UR4, UR13, UR18, URZ ;  /* 0x000000120d0472a4 */ /* 0x000fe2000f8e02ff */
[----:B------:R-:W-:Y:S02]  /*1750*/  FMNMX3 R4, R4, R12, R13, !PT ;  /* 0x0000000c04047276 */ /* 0x000fe4000780000d */
[----:B------:R-:W-:Y:S01]  /*1760*/  FSEL R8, R8, -INF , P4 ;  /* 0xff80000008087808 */ /* 0x000fe20002000000 */
[----:B------:R-:W-:Y:S01]  /*1770*/  USHF.L.U32 UR6, UR4, 0x1, URZ ;  /* 0x0000000104067899 */ /* 0x000fe200080006ff */
[----:B------:R-:W-:Y:S01]  /*1780*/  FSEL R15, R15, -INF , P5 ;  /* 0xff8000000f0f7808 */ /* 0x000fe20002800000 */
[----:B------:R-:W-:Y:S01]  /*1790*/  UIMAD.WIDE UR4, UR4, 0x2, URZ ;  /* 0x00000002040478a5 */ /* 0x000fe2000f8e02ff */
[----:B------:R-:W-:-:S02]  /*17a0*/  FMNMX3 R4, R4, R7, R6, !PT ;  /* 0x0000000704047276 */ /* 0x000fc40007800006 */
[----:B------:R-:W-:Y:S02]  /*17b0*/  FSEL R9, R9, -INF , P3 ;  /* 0xff80000009097808 */ /* 0x000fe40001800000 */
[----:B------:R-:W-:Y:S02]  /*17c0*/  FMNMX3 R4, R4, R8, R15, !PT ;  /* 0x0000000804047276 */ /* 0x000fe4000780000f */
[----:B------:R-:W-:Y:S02]  /*17d0*/  LOP3.LUT R19, R22, 0x38, RZ, 0xc0, !PT ;  /* 0x0000003816137812 */ /* 0x000fe400078ec0ff */
[----:B------:R-:W-:Y:S02]  /*17e0*/  FMNMX R14, R9, R4, !PT ;  /* 0x00000004090e7209 */ /* 0x000fe40007800000 */
[--C-:B------:R-:W-:Y:S01]  /*17f0*/  LOP3.LUT R10, R19, 0x1f, R0.reuse, 0xf8, !PT ;  /* 0x0000001f130a7812 */ /* 0x100fe200078ef800 */
[----:B------:R-:W0:Y:S01]  /*1800*/  LDC.64 R4, c[0x0][0x390] ;  /* 0x0000e400ff047b82 */ /* 0x000e220000000a00 */
[----:B------:R-:W-:Y:S01]  /*1810*/  SHF.R.U32.HI R19, RZ, 0x1, R0 ;  /* 0x00000001ff137819 */ /* 0x000fe20000011600 */
[----:B------:R-:W1:Y:S02]  /*1820*/  SHFL.BFLY PT, R17, R14, 0x10, 0x1f ;  /* 0x0e001f000e117f89 */ /* 0x000e6400000e0000 */
[----:B------:R-:W-:-:S05]  /*1830*/  IMAD.SHL.U32 R10, R10, 0x10, RZ ;  /* 0x000000100a0a7824 */ /* 0x000fca00078e00ff */
[----:B------:R-:W-:-:S04]  /*1840*/  LOP3.LUT R16, R10, 0x1b0, RZ, 0xc0, !PT ;  /* 0x000001b00a107812 */ /* 0x000fc800078ec0ff */
[----:B------:R-:W-:Y:S02]  /*1850*/  LOP3.LUT R19, R16, 0x40, R19, 0xf8, !PT ;  /* 0x0000004010137812 */ /* 0x000fe400078ef813 */
[----:B------:R-:W-:-:S03]  /*1860*/  PRMT R16, RZ, 0x7610, R16 ;  /* 0x00007610ff107816 */ /* 0x000fc60000000010 */
[----:B------:R-:W-:Y:S01]  /*1870*/  VIADD R28, R19, UR14 ;  /* 0x0000000e131c7c36 */ /* 0x000fe20008000000 */
[----:B-1----:R-:W-:Y:S02]  /*1880*/  FMNMX3 R22, R14, -INF , R17, !PT ;  /* 0xff8000000e167876 */ /* 0x002fe40007800011 */
[C---:B------:R-:W-:Y:S01]  /*1890*/  SHF.L.U32 R17, R20.reuse, 0x1, RZ ;  /* 0x0000000114117819 */ /* 0x040fe200000006ff */
[----:B------:R-:W-:-:S04]  /*18a0*/  IMAD.HI R20, R20, 0x2, RZ ;  /* 0x0000000214147827 */ /* 0x000fc800078e02ff */
[----:B------:R-:W-:Y:S01]  /*18b0*/  FADD R14, -R22, -INF ;  /* 0xff800000160e7421 */ /* 0x000fe20000000100 */
[----:B0-----:R-:W-:Y:S01]  /*18c0*/  IADD3 R17, P2, P3, R17, UR6, R4 ;  /* 0x0000000611117c10 */ /* 0x001fe2000fb5e004 */
[----:B------:R-:W-:Y:S02]  /*18d0*/  IMAD R4, R18, 0x8, R21 ;  /* 0x0000000812047824 */ /* 0x000fe400078e0215 */
[----:B------:R-:W-:Y:S01]  /*18e0*/  FMUL R23, R14, 1.4426950216293334961 ;  /* 0x3fb8aa3b0e177820 */ /* 0x000fe20000400000 */
[----:B------:R-:W-:Y:S01]  /*18f0*/  IMAD R14, R18, UR22, RZ ;  /* 0x00000016120e7c24 */ /* 0x000fe2000f8e02ff */
[----:B------:R-:W-:Y:S01]  /*1900*/  IADD3.X R20, PT, PT, R20, UR5, R5, P2, P3 ;  /* 0x0000000514147c10 */ /* 0x000fe200097e6405 */
[----:B------:R-:W-:Y:S01]  /*1910*/  IMAD R5, R18, 0x8, R4 ;  /* 0x0000000812057824 */ /* 0x000fe200078e0204 */
[-C--:B------:R-:W-:Y:S02]  /*1920*/  LEA R52, P2, R21, R17.reuse, 0x1 ;  /* 0x0000001115347211 */ /* 0x080fe400078408ff */
[----:B------:R-:W2:Y:S01]  /*1930*/  MUFU.EX2 R23, R23 ;  /* 0x0000001700177308 */ /* 0x000ea20000000800 */
[----:B------:R-:W-:-:S02]  /*1940*/  LEA R42, P5, R14, R17, 0x1 ;  /* 0x000000110e2a7211 */ /* 0x000fc400078a08ff */
[----:B------:R-:W-:Y:S02]  /*1950*/  LEA R46, P3, R4, R17, 0x1 ;  /* 0x00000011042e7211 */ /* 0x000fe400078608ff */
[-C--:B------:R-:W-:Y:S02]  /*1960*/  LEA.HI.X.SX32 R43, R14, R20.reuse, 0x1, P5 ;  /* 0x000000140e2b7211 */ /* 0x080fe400028f0eff */
[----:B------:R-:W-:Y:S02]  /*1970*/  PRMT R14, RZ, 0x7610, R14 ;  /* 0x00007610ff0e7816 */ /* 0x000fe4000000000e */
[----:B------:R-:W-:Y:S02]  /*1980*/  PRMT R18, RZ, 0x7610, R18 ;  /* 0x00007610ff127816 */ /* 0x000fe40000000012 */
[-C--:B------:R-:W-:Y:S02]  /*1990*/  LEA.HI.X.SX32 R53, R21, R20.reuse, 0x1, P2 ;  /* 0x0000001415357211 */ /* 0x080fe400010f0eff */
[----:B------:R-:W-:-:S02]  /*19a0*/  LEA.HI.X.SX32 R47, R4, R20, 0x1, P3 ;  /* 0x00000014042f7211 */ /* 0x000fc400018f0eff */
[C---:B------:R-:W-:Y:S01]  /*19b0*/  LEA R44, P4, R5.reuse, R17, 0x1 ;  /* 0x00000011052c7211 */ /* 0x040fe200078808ff */
[----:B--2---:R0:W-:Y:S03]  /*19c0*/  STSM.16.M88 [R28+0x2000], R23 ;  /* 0x002000171c007844 */ /* 0x0041e60000000000 */
[----:B------:R-:W-:Y:S01]  /*19d0*/  LEA.HI.X.SX32 R45, R5, R20, 0x1, P4 ;  /* 0x00000014052d7211 */ /* 0x000fe200020f0eff */
[----:B------:R-:W-:Y:S01]  /*19e0*/  BAR.SYNC.DEFER_BLOCKING 0x0 ;  /* 0x0000000000007b1d */ /* 0x000fe20000010000 */
[----:B------:R-:W-:-:S05]  /*19f0*/  PRMT R20, RZ, 0x7610, R20 ;  /* 0x00007610ff147816 */ /* 0x000fca0000000014 */
[----:B------:R-:W2:Y:S04]  /*1a00*/  @P0 LDG.E.U16 R14, desc[UR30][R52.64] ;  /* 0x0000001e340e0981 */ /* 0x000ea8000c1e1500 */
[----:B------:R-:W3:Y:S04]  /*1a10*/  @P0 LDG.E.U16 R16, desc[UR30][R46.64] ;  /* 0x0000001e2e100981 */ /* 0x000ee8000c1e1500 */
[----:B------:R-:W4:Y:S04]  /*1a20*/  @P0 LDG.E.U16 R18, desc[UR30][R42.64] ;  /* 0x0000001e2a120981 */ /* 0x000f28000c1e1500 */
[----:B------:R-:W5:Y:S01]  /*1a30*/  @P0 LDG.E.U16 R20, desc[UR30][R44.64] ;  /* 0x0000001e2c140981 */ /* 0x000f62000c1e1500 */
[--C-:B------:R-:W-:Y:S01]  /*1a40*/  FADD R25, R25, -R22.reuse ;  /* 0x8000001619197221 */ /* 0x100fe20000000000 */
[--C-:B------:R-:W-:Y:S01]  /*1a50*/  FADD R24, R24, -R22.reuse ;  /* 0x8000001618187221 */ /* 0x100fe20000000000 */
[----:B------:R-:W-:-:S02]  /*1a60*/  FADD R49, R49, -R22 ;  /* 0x8000001631317221 */ /* 0x000fc40000000000 */
[----:B------:R-:W-:Y:S01]  /*1a70*/  FMUL R4, R25, 1.4426950216293334961 ;  /* 0x3fb8aa3b19047820 */ /* 0x000fe20000400000 */
[----:B------:R-:W-:Y:S01]  /*1a80*/  FMUL R5, R24, 1.4426950216293334961 ;  /* 0x3fb8aa3b18057820 */ /* 0x000fe20000400000 */
[----:B------:R-:W-:Y:S01]  /*1a90*/  FMUL R17, R49, 1.4426950216293334961 ;  /* 0x3fb8aa3b31117820 */ /* 0x000fe20000400000 */
[--C-:B------:R-:W-:Y:S01]  /*1aa0*/  FADD R33, R33, -R22.reuse ;  /* 0x8000001621217221 */ /* 0x100fe20000000000 */
[----:B------:R-:W-:Y:S02]  /*1ab0*/  FADD R19, R32, -R22 ;  /* 0x8000001620137221 */ /* 0x000fe40000000000 */
[----:B------:R-:W-:Y:S01]  /*1ac0*/  MUFU.EX2 R4, R4 ;  /* 0x0000000400047308 */ /* 0x000fe20000000800 */
[----:B------:R-:W-:Y:S01]  /*1ad0*/  FMUL R33, R33, 1.4426950216293334961 ;  /* 0x3fb8aa3b21217820 */ /* 0x000fe20000400000 */
[----:B------:R-:W-:-:S06]  /*1ae0*/  FMUL R19, R19, 1.4426950216293334961 ;  /* 0x3fb8aa3b13137820 */ /* 0x000fcc0000400000 */
[----:B------:R-:W1:Y:S01]  /*1af0*/  MUFU.EX2 R5, R5 ;  /* 0x0000000500057308 */ /* 0x000e620000000800 */
[--C-:B------:R-:W-:Y:S01]  /*1b00*/  FADD R27, R27, -R22.reuse ;  /* 0x800000161b1b7221 */ /* 0x100fe20000000000 */
[----:B------:R-:W-:-:S06]  /*1b10*/  FADD R21, R26, -R22 ;  /* 0x800000161a157221 */ /* 0x000fcc0000000000 */
[----:B------:R-:W0:Y:S01]  /*1b20*/  MUFU.EX2 R17, R17 ;  /* 0x0000001100117308 */ /* 0x000e220000000800 */
[----:B------:R-:W-:Y:S01]  /*1b30*/  FMUL R27, R27, 1.4426950216293334961 ;  /* 0x3fb8aa3b1b1b7820 */ /* 0x000fe20000400000 */
[----:B------:R-:W-:-:S06]  /*1b40*/  FADD R3, R3, -R22 ;  /* 0x8000001603037221 */ /* 0x000fcc0000000000 */
[----:B------:R-:W0:Y:S01]  /*1b50*/  MUFU.EX2 R32, R33 ;  /* 0x0000002100207308 */ /* 0x000e220000000800 */
[----:B------:R-:W-:Y:S01]  /*1b60*/  FMUL R21, R21, 1.4426950216293334961 ;  /* 0x3fb8aa3b15157820 */ /* 0x000fe20000400000 */
[----:B------:R-:W-:Y:S01]  /*1b70*/  FMUL R3, R3, 1.4426950216293334961 ;  /* 0x3fb8aa3b03037820 */ /* 0x000fe20000400000 */
[----:B-1----:R-:W-:-:S05]  /*1b80*/  FADD R24, R4, R5 ;  /* 0x0000000504187221 */ /* 0x002fca0000000000 */
[----:B------:R-:W1:Y:S01]  /*1b90*/  MUFU.EX2 R19, R19 ;  /* 0x0000001300137308 */ /* 0x000e620000000800 */
[----:B------:R-:W-:-:S07]  /*1ba0*/  FADD R11, R11, -R22 ;  /* 0x800000160b0b7221 */ /* 0x000fce0000000000 */
[----:B------:R-:W0:Y:S01]  /*1bb0*/  MUFU.EX2 R26, R27 ;  /* 0x0000001b001a7308 */ /* 0x000e220000000800 */
[----:B------:R-:W-:-:S07]  /*1bc0*/  FMUL R11, R11, 1.4426950216293334961 ;  /* 0x3fb8aa3b0b0b7820 */ /* 0x000fce0000400000 */
[----:B------:R-:W0:Y:S08]  /*1bd0*/  MUFU.EX2 R21, R21 ;  /* 0x0000001500157308 */ /* 0x000e300000000800 */
[----:B------:R0:W1:Y:S02]  /*1be0*/  MUFU.EX2 R48, R3 ;  /* 0x0000000300307308 */ /* 0x0000640000000800 */
[----:B0-----:R-:W-:-:S04]  /*1bf0*/  FADD R3, R17, R24 ;  /* 0x0000001811037221 */ /* 0x001fc80000000000 */
[----:B------:R-:W-:Y:S02]  /*1c00*/  FADD R24, R32, R3 ;  /* 0x0000000320187221 */ /* 0x000fe40000000000 */
[----:B------:R-:W0:Y:S02]  /*1c10*/  MUFU.EX2 R11, R11 ;  /* 0x0000000b000b7308 */ /* 0x000e240000000800 */
[----:B-1----:R-:W-:Y:S01]  /*1c20*/  FADD R3, R19, R24 ;  /* 0x0000001813037221 */ /* 0x002fe20000000000 */
[----:B------:R-:W-:-:S03]  /*1c30*/  FADD R12, R12, -R22 ;  /* 0x800000160c0c7221 */ /* 0x000fc60000000000 */
[----:B------:R-:W-:Y:S01]  /*1c40*/  FADD R24, R26, R3 ;  /* 0x000000031a187221 */ /* 0x000fe20000000000 */
[----:B------:R-:W-:Y:S01]  /*1c50*/  FMUL R12, R12, 1.4426950216293334961 ;  /* 0x3fb8aa3b0c0c7820 */ /* 0x000fe20000400000 */
[--C-:B------:R-:W-:Y:S01]  /*1c60*/  FADD R13, R13, -R22.reuse ;  /* 0x800000160d0d7221 */ /* 0x100fe20000000000 */
[----:B------:R-:W-:Y:S01]  /*1c70*/  FADD R7, R7, -R22 ;  /* 0x8000001607077221 */ /* 0x000fe20000000000 */
[----:B------:R-:W-:Y:S02]  /*1c80*/  FADD R3, R21, R24 ;  /* 0x0000001815037221 */ /* 0x000fe40000000000 */
[----:B------:R-:W-:Y:S01]  /*1c90*/  FMUL R13, R13, 1.4426950216293334961 ;  /* 0x3fb8aa3b0d0d7820 */ /* 0x000fe20000400000 */
[----:B------:R-:W-:Y:S01]  /*1ca0*/  FMUL R7, R7, 1.4426950216293334961 ;  /* 0x3fb8aa3b07077820 */ /* 0x000fe20000400000 */
[----:B------:R-:W-:Y:S01]  /*1cb0*/  FADD R24, R48, R3 ;  /* 0x0000000330187221 */ /* 0x000fe20000000000 */
[----:B------:R-:W-:Y:S01]  /*1cc0*/  LOP3.LUT R3, R10, 0x1f0, RZ, 0xc0, !PT ;  /* 0x000001f00a037812 */ /* 0x000fe200078ec0ff */
[----:B------:R-:W1:Y:S01]  /*1cd0*/  MUFU.EX2 R12, R12 ;  /* 0x0000000c000c7308 */ /* 0x000e620000000800 */
[--C-:B------:R-:W-:Y:S01]  /*1ce0*/  FADD R6, R6, -R22.reuse ;  /* 0x8000001606067221 */ /* 0x100fe20000000000 */
[----:B------:R-:W-:-:S06]  /*1cf0*/  FADD R8, R8, -R22 ;  /* 0x8000001608087221 */ /* 0x000fcc0000000000 */
[----:B------:R0:W-:Y:S01]  /*1d00*/  MUFU.EX2 R50, R7 ;  /* 0x0000000700327308 */ /* 0x0001e20000000800 */
[----:B------:R-:W-:Y:S01]  /*1d10*/  FMUL R6, R6, 1.4426950216293334961 ;  /* 0x3fb8aa3b06067820 */ /* 0x000fe20000400000 */
[----:B------:R-:W-:-:S06]  /*1d20*/  FADD R15, R15, -R22 ;  /* 0x800000160f0f7221 */ /* 0x000fcc0000000000 */
[----:B------:R-:W1:Y:S01]  /*1d30*/  MUFU.EX2 R13, R13 ;  /* 0x0000000d000d7308 */ /* 0x000e620000000800 */
[----:B0-----:R-:W-:Y:S02]  /*1d40*/  FADD R7, R11, R24 ;  /* 0x000000180b077221 */ /* 0x001fe40000000000 */
[----:B------:R0:W0:Y:S01]  /*1d50*/  LDSM.16.M88 R24, [R3+UR14+0x2000] ;  /* 0x0020000e0318783b */ /* 0x0000220008000000 */
[----:B------:R-:W-:Y:S01]  /*1d60*/  BAR.SYNC.DEFER_BLOCKING 0x0 ;  /* 0x0000000000007b1d */ /* 0x000fe20000010000 */
[----:B------:R-:W-:Y:S01]  /*1d70*/  FMUL R8, R8, 1.4426950216293334961 ;  /* 0x3fb8aa3b08087820 */ /* 0x000fe20000400000 */
[----:B------:R-:W-:-:S04]  /*1d80*/  FMUL R15, R15, 1.4426950216293334961 ;  /* 0x3fb8aa3b0f0f7820 */ /* 0x000fc80000400000 */
[----:B------:R1:W1:Y:S01]  /*1d90*/  MUFU.EX2 R25, R6 ;  /* 0x0000000600197308 */ /* 0x0002620000000800 */
[----:B------:R-:W-:-:S07]  /*1da0*/  FADD R9, R9, -R22 ;  /* 0x8000001609097221 */ /* 0x000fce0000000000 */
[----:B------:R-:W0:Y:S01]  /*1db0*/  MUFU.EX2 R54, R8 ;  /* 0x0000000800367308 */ /* 0x000e220000000800 */
[----:B-1----:R-:W-:Y:S01]  /*1dc0*/  FADD R6, R12, R7 ;  /* 0x000000070c067221 */ /* 0x002fe20000000000 */
[----:B------:R-:W-:-:S03]  /*1dd0*/  FMUL R9, R9, 1.4426950216293334961 ;  /* 0x3fb8aa3b09097820 */ /* 0x000fc60000400000 */
[----:B------:R-:W-:-:S03]  /*1de0*/  FADD R7, R13, R6 ;  /* 0x000000060d077221 */ /* 0x000fc60000000000 */
[----:B------:R-:W1:Y:S01]  /*1df0*/  MUFU.EX2 R15, R15 ;  /* 0x0000000f000f7308 */ /* 0x000e620000000800 */
[----:B------:R-:W-:-:S07]  /*1e00*/  FADD R6, R50, R7 ;  /* 0x0000000732067221 */ /* 0x000fce0000000000 */
[----:B------:R1:W0:Y:S01]  /*1e10*/  MUFU.EX2 R56, R9 ;  /* 0x0000000900387308 */ /* 0x0002220000000800 */
[----:B------:R-:W-:-:S04]  /*1e20*/  FADD R7, R25, R6 ;  /* 0x0000000619077221 */ /* 0x000fc80000000000 */
[----:B0-----:R-:W-:Y:S01]  /*1e30*/  FADD R8, R54, R7 ;  /* 0x0000000736087221 */ /* 0x001fe20000000000 */
[----:B------:R-:W-:-:S03]  /*1e40*/  UIADD3 UR20, UPT, UPT, UR15, 0x40, URZ ;  /* 0x000000400f147890 */ /* 0x000fc6000fffe0ff */
[----:B-1----:R-:W-:Y:S01]  /*1e50*/  FADD R9, R15, R8 ;  /* 0x000000080f097221 */ /* 0x002fe20000000000 */
[----:B------:R-:W-:Y:S01]  /*1e60*/  F2FP.F16.F32.PACK_AB R7, R48, R21 ;  /* 0x000000153007723e */ /* 0x000fe200000000ff */
[----:B------:R-:W-:Y:S02]  /*1e70*/  UIADD3 UR21, UPT, UPT, UR11, UR20, URZ ;  /* 0x000000140b157290 */ /* 0x000fe4000fffe0ff */
[----:B------:R-:W-:Y:S02]  /*1e80*/  FADD R21, R56, R9 ;  /* 0x0000000938157221 */ /* 0x000fe40000000000 */
[----:B------:R-:W-:Y:S01]  /*1e90*/  ULEA UR21, UR12, UR21, 0x10 ;  /* 0x000000150c157291 */ /* 0x000fe2000f8e80ff */
[----:B------:R-:W-:Y:S02]  /*1ea0*/  F2FP.F16.F32.PACK_AB R4, R5, R4 ;  /* 0x000000040504723e */ /* 0x000fe400000000ff */
[----:B------:R-:W-:Y:S02]  /*1eb0*/  F2FP.F16.F32.PACK_AB R8, R12, R11 ;  /* 0x0000000b0c08723e */ /* 0x000fe400000000ff */
[----:B------:R-:W-:-:S02]  /*1ec0*/  F2FP.F16.F32.PACK_AB R5, R32, R17 ;  /* 0x000000112005723e */ /* 0x000fc400000000ff */
[----:B------:R-:W-:Y:S02]  /*1ed0*/  F2FP.F16.F32.PACK_AB R6, R26, R19 ;  /* 0x000000131a06723e */ /* 0x000fe400000000ff */
[----:B------:R-:W-:Y:S02]  /*1ee0*/  F2FP.F16.F32.PACK_AB R9, R50, R13 ;  /* 0x0000000d3209723e */ /* 0x000fe400000000ff */
[----:B------:R-:W-:Y:S02]  /*1ef0*/  F2FP.F16.F32.PACK_AB R10, R54, R25 ;  /* 0x00000019360a723e */ /* 0x000fe400000000ff */
[----:B------:R-:W-:Y:S01]  /*1f00*/  F2FP.F16.F32.PACK_AB R11, R56, R15 ;  /* 0x0000000f380b723e */ /* 0x000fe200000000ff */
[----:B--2---:R0:W-:Y:S04]  /*1f10*/  STS.U16 [R29+UR14+0x2000], R14 ;  /* 0x0020000e1d007988 */ /* 0x0041e8000800040e */
[----:B---3--:R0:W-:Y:S04]  /*1f20*/  STS.U16 [R29+UR14+0x2200], R16 ;  /* 0x002200101d007988 */ /* 0x0081e8000800040e */
[----:B----4-:R0:W-:Y:S04]  /*1f30*/  STS.U16 [R29+UR14+0x2600], R18 ;  /* 0x002600121d007988 */ /* 0x0101e8000800040e */
[----:B-----5:R0:W-:Y:S04]  /*1f40*/  STS.U16 [R29+UR14+0x2400], R20 ;  /* 0x002400141d007988 */ /* 0x0201e8000800040e */
[----:B------:R0:W1:Y:S01]  /*1f50*/  SHFL.BFLY PT, R20, R21, 0x10, 0x1f ;  /* 0x0e001f0015147f89 */ /* 0x00006200000e0000 */
[----:B------:R-:W-:Y:S05]  /*1f60*/  @!P0 BRA `(.L_x_9) ;  /* 0x0000000000088947 */ /* 0x000fea0003800000 */
[----:B------:R2:W-:Y:S01]  /*1f70*/  STTM.16dp32bit_t0_t15.x8 tmem[UR21], R4 ;  /* 0x00000004000079ed */ /* 0x0005e20008980015 */
[----:B------:R2:W-:Y:S02]  /*1f80*/  STTM.16dp32bit_t16_t31.x8 tmem[UR21+0x8], R4 ;  /* 0x00000804000079ed */ /* 0x0005e400089a0015 */
.L_x_9:
[----:B------:R-:W3:Y:S02]  /*1f90*/  FENCE.VIEW.ASYNC.T ;  /* 0x00000000000073c6 */ /* 0x000ee40000000200 */
[----:B---3--:R-:W-:Y:S06]  /*1fa0*/  BAR.SYNC.DEFER_BLOCKING 0x0 ;  /* 0x0000000000007b1d */ /* 0x008fec0000010000 */
[----:B0-2---:R-:W0:Y:S01]  /*1fb0*/  LDTM.x16 R4, tmem[UR32] ;  /* 0x00000020000479ee */ /* 0x005e220008240000 */
[----:B------:R-:W-:Y:S01]  /*1fc0*/  NOP ;  /* 0x0000000000007918 */ /* 0x000fe20000000000 */
[----:B------:R-:W-:Y:S05]  /*1fd0*/  @!P0 BRA `(.L_x_10) ;  /* 0x0000000000448947 */ /* 0x000fea0003800000 */
[C---:B0-----:R-:W-:Y:S01]  /*1fe0*/  FMUL R4, R24.reuse, R4 ;  /* 0x0000000418047220 */ /* 0x041fe20000400000 */
[C---:B------:R-:W-:Y:S01]  /*1ff0*/  FMUL R5, R24.reuse, R5 ;  /* 0x0000000518057220 */ /* 0x040fe20000400000 */
        /* <DEDUP_REMOVED lines=13> */
[----:B------:R-:W-:-:S04]  /*20d0*/  FMUL R19, R24, R19 ;  /* 0x0000001318137220 */ /* 0x000fc80000400000 */
[----:B------:R2:W-:Y:S03]  /*20e0*/  STTM.x16 tmem[UR32], R4 ;  /* 0x00000004000079ed */ /* 0x0005e60008240020 */
.L_x_10:
[----:B0-----:R-:W0:Y:S02]  /*20f0*/  FENCE.VIEW.ASYNC.T ;  /* 0x00000000000073c6 */ /* 0x001e240000000200 */
[----:B0-----:R-:W-:Y:S01]  /*2100*/  BAR.SYNC.DEFER_BLOCKING 0x0 ;  /* 0x0000000000007b1d */ /* 0x001fe20000010000 */
[----:B-1----:R-:W-:Y:S01]  /*2110*/  FADD R20, R21, R20 ;  /* 0x0000001415147221 */ /* 0x002fe20000000000 */
[----:B------:R-:W-:Y:S01]  /*2120*/  UIADD3 UR11, UPT, UPT, UR14, 0x3800, URZ ;  /* 0x000038000e0b7890 */ /* 0x000fe2000fffe0ff */
[----:B------:R-:W-:Y:S02]  /*2130*/  FSEL R22, R22, -INF , P0 ;  /* 0xff80000016167808 */ /* 0x000fe40000000000 */
[----:B------:R-:W-:-:S05]  /*2140*/  FADD R20, R23, R20 ;  /* 0x0000001417147221 */ /* 0x000fca0000000000 */
[----:B------:R-:W-:Y:S01]  /*2150*/  FSEL R33, R20, 1, P0 ;  /* 0x3f80000014217808 */ /* 0x000fe20000000000 */
[----:B------:R0:W-:Y:S06]  /*2160*/  MEMBAR.ALL.CTA ;  /* 0x0000000000007992 */ /* 0x0001ec0000008000 */
[----:B0-----:R-:W0:Y:S02]  /*2170*/  FENCE.VIEW.ASYNC.S ;  /* 0x00000000000073c6 */ /* 0x001e240000000000 */
[----:B0-----:R-:W-:Y:S06]  /*2180*/  BAR.SYNC.DEFER_BLOCKING 0x0 ;  /* 0x0000000000007b1d */ /* 0x001fec0000010000 */
[----:B------:R-:W-:Y:S05]  /*2190*/  @!P1 BRA `(.L_x_11) ;  /* 0x0000000000609947 */ /* 0x000fea0003800000 */
[----:B------:R-:W-:Y:S01]  /*21a0*/  UIADD3 UR4, UPT, UPT, UR14, 0x2000, URZ ;  /* 0x000020000e047890 */ /* 0x000fe2000fffe0ff */
[----:B------:R-:W-:Y:S01]  /*21b0*/  BSSY.RECONVERGENT B0, `(.L_x_12) ;  /* 0x0000015000007945 */ /* 0x000fe20003800200 */
[----:B------:R-:W-:Y:S02]  /*21c0*/  ELECT P0, URZ, PT ;  /* 0x0000000000ff782f */ /* 0x000fe40003800000 */
[----:B------:R-:W-:Y:S02]  /*21d0*/  USHF.R.U32.HI UR4, URZ, 0x4, UR4 ;  /* 0x00000004ff047899 */ /* 0x000fe40008011604 */
[----:B------:R-:W-:Y:S02]  /*21e0*/  UIADD3 UR5, UPT, UPT, UR15, 0x48, URZ ;  /* 0x000000480f057890 */ /* 0x000fe4000fffe0ff */
[----:B------:R-:W-:Y:S01]  /*21f0*/  USGXT.U32 UR6, UR4, 0xe ;  /* 0x0000000e0406789a */ /* 0x000fe20008000000 */
[----:B------:R-:W-:Y:S02]  /*2200*/  UMOV UR26, 0x0 ;  /* 0x00000000001a7882 */ /* 0x000fe40000000000 */
[----:B------:R-:W-:Y:S01]  /*2210*/  UMOV UR4, URZ ;  /* 0x000000ff00047c82 */ /* 0x000fe20008000000 */
[----:B------:R-:W-:Y:S01]  /*2220*/  UIADD3 UR28, UP0, UPT, UR6, 0x2, URZ ;  /* 0x00000002061c7890 */ /* 0x000fe2000ff1e0ff */
[----:B------:R-:W-:Y:S01]  /*2230*/  UMOV UR27, 0x8080010 ;  /* 0x08080010001b7882 */ /* 0x000fe20000000000 */
[----:B------:R-:W-:-:S02]  /*2240*/  UMOV UR7, 0x80004020 ;  /* 0x8000402000077882 */ /* 0x000fc40000000000 */
[----:B------:R-:W-:Y:S01]  /*2250*/  UIADD3.X UR29, UPT, UPT, UR4, -0x7fffbfe0, URZ, UP0, !UPT ;  /* 0x80004020041d7890 */ /* 0x000fe200087fe4ff */
[----:B------:R0:W-:Y:S01]  /*2260*/  UTCHMMA tmem[UR20], gdesc[UR6], tmem[UR15], tmem[UR26], idesc[UR27], UPT ;  /* 0x00ff1a06140079ea */ /* 0x0001e2000b80000f */
[----:B------:R-:W-:Y:S01]  /*2270*/  UMOV UR34, 0x0 ;  /* 0x0000000000227882 */ /* 0x000fe20000000000 */
[----:B------:R-:W-:-:S06]  /*2280*/  UMOV UR35, 0x8080010 ;  /* 0x0808001000237882 */ /* 0x000fcc0000000000 */
[----:B------:R0:W-:Y:S01]  /*2290*/  UTCHMMA tmem[UR5], gdesc[UR28], tmem[UR15], tmem[UR34], idesc[UR35], UPT ;  /* 0x00ff221c050079ea */ /* 0x0001e2000b80000f */
[----:B------:R-:W-:Y:S05]  /*22a0*/  @!P0 BRA `(.L_x_13) ;  /* 0x0000000000148947 */ /* 0x000fea0003800000 */
[----:B------:R-:W-:Y:S01]  /*22b0*/  UMOV UR4, UR11 ;  /* 0x0000000b00047c82 */ /* 0x000fe20008000000 */
[----:B0-----:R-:W-:Y:S02]  /*22c0*/  UMOV UR5, URZ ;  /* 0x000000ff00057c82 */ /* 0x001fe40008000000 */
[----:B------:R-:W-:Y:S02]  /*22d0*/  UMOV UR4, UR4 ;  /* 0x0000000400047c82 */ /* 0x000fe40008000000 */
[----:B------:R1:W-:Y:S01]  /*22e0*/  UTCBAR [UR4], URZ ;  /* 0x000000ff040073e9 */ /* 0x0003e200080000ff */
[----:B------:R-:W-:Y:S02]  /*22f0*/  NOP ;  /* 0x0000000000007918 */ /* 0x000fe40000000000 */
.L_x_13:
[----:B01----:R-:W-:Y:S05]  /*2300*/  BSYNC.RECONVERGENT B0 ;  /* 0x0000000000007941 */ /* 0x003fea0003800200 */
.L_x_12:
[----:B------:R-:W-:Y:S05]  /*2310*/  BRA `(.L_x_14) ;  /* 0x0000000000087947 */ /* 0x000fea0003800000 */
.L_x_11:
[----:B------:R-:W-:-:S09]  /*2320*/  UISETP.GE.AND UP0, UPT, UR10, URZ, UPT ;  /* 0x000000ff0a00728c */ /* 0x000fd2000bf06270 */
[----:B------:R-:W-:Y:S05]  /*2330*/  BRA.U !UP0, `(.L_x_15) ;  /* 0x00000015087c7547 */ /* 0x000fea000b800000 */
.L_x_14:
[----:B------:R-:W-:Y:S01]  /*2340*/  USHF.R.U32.HI UR7, URZ, 0x4, UR14 ;  /* 0x00000004ff077899 */ /* 0x000fe2000801160e */
[----:B------:R-:W-:Y:S01]  /*2350*/  IMAD.MOV.U32 R20, RZ, RZ, RZ ;  /* 0x000000ffff147224 */ /* 0x000fe200078e00ff */
[----:B------:R-:W-:Y:S02]  /*2360*/  UIADD3 UR4, UPT, UPT, UR14, 0x3000, URZ ;  /* 0x000030000e047890 */ /* 0x000fe4000fffe0ff */
[----:B------:R-:W-:Y:S02]  /*2370*/  USGXT.U32 UR7, UR7, 0xe ;  /* 0x0000000e0707789a */ /* 0x000fe40008000000 */
[----:B------:R-:W-:Y:S02]  /*2380*/  USHF.L.U32 UR22, UR19, 0x5, URZ ;  /* 0x0000000513167899 */ /* 0x000fe400080006ff */
[----:B------:R-:W-:Y:S02]  /*2390*/  USHF.R.U32.HI UR6, URZ, 0x4, UR8 ;  /* 0x00000004ff067899 */ /* 0x000fe40008011608 */
[----:B------:R-:W-:-:S02]  /*23a0*/  USHF.R.U32.HI UR4, URZ, 0x4, UR4 ;  /* 0x00000004ff047899 */ /* 0x000fc40008011604 */
[----:B------:R-:W-:Y:S01]  /*23b0*/  USHF.L.U32 UR34, UR9, 0x5, URZ ;  /* 0x0000000509227899 */ /* 0x000fe200080006ff */
[----:B------:R-:W-:Y:S01]  /*23c0*/  IMAD.U32 R32, RZ, RZ, UR22 ;  /* 0x00000016ff207e24 */ /* 0x000fe2000f8e00ff */
[----:B------:R-:W-:Y:S02]  /*23d0*/  USGXT.U32 UR6, UR6, 0xe ;  /* 0x0000000e0606789a */ /* 0x000fe40008000000 */
[----:B------:R-:W-:Y:S02]  /*23e0*/  UIADD3 UR38, UP0, UPT, UR7, 0x1000080, URZ ;  /* 0x0100008007267890 */ /* 0x000fe4000ff1e0ff */
[----:B------:R-:W-:Y:S02]  /*23f0*/  USGXT.U32 UR4, UR4, 0xe ;  /* 0x0000000e0404789a */ /* 0x000fe40008000000 */
[----:B------:R-:W-:Y:S01]  /*2400*/  ULOP3.LUT UR42, UR7, 0x1000000, URZ, 0xfc, !UPT ;  /* 0x01000000072a7892 */ /* 0x000fe2000f8efcff */
[----:B------:R-:W-:Y:S01]  /*2410*/  UMOV UR18, 0xfffffffe ;  /* 0xfffffffe00127882 */ /* 0x000fe20000000000 */
[----:B------:R-:W-:Y:S01]  /*2420*/  UMOV UR19, 0x7fffbfdf ;  /* 0x7fffbfdf00137882 */ /* 0x000fe20000000000 */
[----:B------:R-:W-:Y:S01]  /*2430*/  UMOV UR7, URZ ;  /* 0x000000ff00077c82 */ /* 0x000fe20008000000 */
[----:B------:R-:W-:Y:S01]  /*2440*/  UMOV UR5, URZ ;  /* 0x000000ff00057c82 */ /* 0x000fe20008000000 */
[----:B------:R-:W-:-:S02]  /*2450*/  UIADD3.64 UR40, UPT, UPT, UR6, -UR18, URZ ;  /* 0x8000001206287297 */ /* 0x000fc4000fffe0ff */
[----:B------:R-:W-:Y:S02]  /*2460*/  UIADD3 UR33, UPT, UPT, UR10, 0x60, URZ ;  /* 0x000000600a217890 */ /* 0x000fe4000fffe0ff */
[----:B------:R-:W-:Y:S01]  /*2470*/  UISETP.NE.U32.AND UP3, UPT, UR24, URZ, UPT ;  /* 0x000000ff1800728c */ /* 0x000fe2000bf65070 */
[----:B------:R-:W-:Y:S01]  /*2480*/  UMOV UR35, 0x1 ;  /* 0x0000000100237882 */ /* 0x000fe20000000000 */
[----:B------:R-:W0:Y:S01]  /*2490*/  LDCU UR43, c[0x0][0x3a8] ;  /* 0x00007500ff2b77ac */ /* 0x000e220008000800 */
[----:B------:R-:W-:Y:S02]  /*24a0*/  UIADD3.X UR39, UPT, UPT, UR5, 0x40004040, URZ, UP0, !UPT ;  /* 0x4000404005277890 */ /* 0x000fe400087fe4ff */
[----:B------:R-:W-:Y:S01]  /*24b0*/  UIADD3.64 UR18, UPT, UPT, UR4, -UR18, URZ ;  /* 0x8000001204127297 */ /* 0x000fe2000fffe0ff */
[----:B------:R-:W-:Y:S01]  /*24c0*/  UMOV UR9, URZ ;  /* 0x000000ff00097c82 */ /* 0x000fe20008000000 */
[----:B------:R-:W-:Y:S01]  /*24d0*/  UMOV UR12, URZ ;  /* 0x000000ff000c7c82 */ /* 0x000fe20008000000 */
[----:B------:R-:W-:Y:S01]  /*24e0*/  UMOV UR37, UR11 ;  /* 0x0000000b00257c82 */ /* 0x000fe20008000000 */
[----:B------:R-:W-:Y:S01]  /*24f0*/  UMOV UR8, URZ ;  /* 0x000000ff00087c82 */ /* 0x000fe20008000000 */
[----:B------:R-:W-:-:S07]  /*2500*/  UMOV UR36, UR34 ;  /* 0x0000002200247c82 */ /* 0x000fce0008000000 */
.L_x_20:
[----:B0-2---:R-:W-:Y:S02]  /*2510*/  IMAD.U32 R5, RZ, RZ, UR36 ;  /* 0x00000024ff057e24 */ /* 0x005fe4000f8e00ff */
[----:B------:R-:W-:Y:S02]  /*2520*/  IMAD.U32 R7, RZ, RZ, UR36 ;  /* 0x00000024ff077e24 */ /* 0x000fe4000f8e00ff */
[----:B------:R-:W-:Y:S02]  /*2530*/  IMAD.U32 R9, RZ, RZ, UR36 ;  /* 0x00000024ff097e24 */ /* 0x000fe4000f8e00ff */
[----:B------:R-:W-:Y:S02]  /*2540*/  IMAD.U32 R11, RZ, RZ, UR36 ;  /* 0x00000024ff0b7e24 */ /* 0x000fe4000f8e00ff */
[----:B------:R-:W-:-:S04]  /*2550*/  IMAD.WIDE R4, R5, 0x2, R40 ;  /* 0x0000000205047825 */ /* 0x000fc800078e0228 */
[----:B------:R-:W-:Y:S02]  /*2560*/  IMAD.WIDE R6, R7, 0x2, R38 ;  /* 0x0000000207067825 */ /* 0x000fe400078e0226 */
[----:B------:R-:W2:Y:S02]  /*2570*/  LDG.E.U16 R4, desc[UR30][R4.64] ;  /* 0x0000001e04047981 */ /* 0x000ea4000c1e1500 */
[----:B------:R-:W-:Y:S02]  /*2580*/  IMAD.WIDE R8, R9, 0x2, R36 ;  /* 0x0000000209087825 */ /* 0x000fe400078e0224 */
[----:B------:R-:W3:Y:S02]  /*2590*/  LDG.E.U16 R6, desc[UR30][R6.64] ;  /* 0x0000001e06067981 */ /* 0x000ee4000c1e1500 */
[----:B------:R-:W-:Y:S02]  /*25a0*/  IMAD.WIDE R10, R11, 0x2, R34 ;  /* 0x000000020b0a7825 */ /* 0x000fe400078e0222 */
[----:B------:R-:W4:Y:S04]  /*25b0*/  LDG.E.U16 R8, desc[UR30][R8.64] ;  /* 0x0000001e08087981 */ /* 0x000f28000c1e1500 */
[----:B------:R-:W5:Y:S01]  /*25c0*/  LDG.E.U16 R10, desc[UR30][R10.64] ;  /* 0x0000001e0a0a7981 */ /* 0x000f62000c1e1500 */
[----:B------:R-:W-:Y:S01]  /*25d0*/  LOP3.LUT P0, RZ, R0, 0xff, RZ, 0xc0, !PT ;  /* 0x000000ff00ff7812 */ /* 0x000fe2000780c0ff */
[----:B------:R-:W-:-:S02]  /*25e0*/  UMOV UR10, 0x1 ;  /* 0x00000001000a7882 */ /* 0x000fc40000000000 */
[----:B------:R-:W-:-:S04]  /*25f0*/  @!UP2 UIADD3 UR10, UPT, UPT, -UR10, 0x100000, URZ ;  /* 0x001000000a0aa890 */ /* 0x000fc8000fffe1ff */
[----:B------:R-:W-:Y:S02]  /*2600*/  @!UP2 USHF.L.U32 UR11, UR10, 0xb, URZ ;  /* 0x0000000b0a0ba899 */ /* 0x000fe400080006ff */
[----:B------:R-:W-:-:S04]  /*2610*/  @!UP2 USHF.L.U32 UR10, UR10, 0x1, URZ ;  /* 0x000000010a0aa899 */ /* 0x000fc800080006ff */
[----:B------:R-:W-:Y:S01]  /*2620*/  VOTEU.ALL UP0, P0 ;  /* 0x0000000000ff7886 */ /* 0x000fe20000000000 */
[----:B--2---:R1:W-:Y:S04]  /*2630*/  STS.U16 [R29+UR14+0x2800], R4 ;  /* 0x002800041d007988 */ /* 0x0043e8000800040e */
[----:B---3--:R1:W-:Y:S04]  /*2640*/  STS.U16 [R29+UR14+0x2a00], R6 ;  /* 0x002a00061d007988 */ /* 0x0083e8000800040e */
[----:B----4-:R1:W-:Y:S04]  /*2650*/  STS.U16 [R29+UR14+0x2c00], R8 ;  /* 0x002c00081d007988 */ /* 0x0103e8000800040e */
[----:B-----5:R1:W-:Y:S01]  /*2660*/  STS.U16 [R29+UR14+0x2e00], R10 ;  /* 0x002e000a1d007988 */ /* 0x0203e2000800040e */
[----:B------:R2:W-:Y:S06]  /*2670*/  MEMBAR.ALL.CTA ;  /* 0x0000000000007992 */ /* 0x0005ec0000008000 */
[----:B--2---:R-:W-:Y:S04]  /*2680*/  FENCE.VIEW.ASYNC.S ;  /* 0x00000000000073c6 */ /* 0x004fe80000000000 */
[----:B------:R-:W2:Y:S02]  /*2690*/  FENCE.VIEW.ASYNC.S ;  /* 0x00000000000073c6 */ /* 0x000ea40000000000 */
[----:B--2---:R1:W2:Y:S02]  /*26a0*/  @!UP0 SYNCS.EXCH.64 URZ, [UR14+0x3810], UR10 ;  /* 0x0038100a0eff85b2 */ /* 0x0042a40008000100 */
[----:B--2---:R-:W-:Y:S06]  /*26b0*/  BAR.SYNC.DEFER_BLOCKING 0x0 ;  /* 0x0000000000007b1d */ /* 0x004fec0000010000 */
[----:B-1----:R-:W-:Y:S05]  /*26c0*/  BRA.U UP3, `(.L_x_16) ;  /* 0x00000001033c7547 */ /* 0x002fea000b800000 */
[----:B------:R-:W-:Y:S01]  /*26d0*/  UIADD3 UR10, UPT, UPT, UR14, 0x3810, URZ ;  /* 0x000038100e0a7890 */ /* 0x000fe2000fffe0ff */
[----:B------:R-:W-:Y:S01]  /*26e0*/  UMOV UR26, UR42 ;  /* 0x0000002a001a7c82 */ /* 0x000fe20008000000 */
[----:B------:R-:W-:Y:S01]  /*26f0*/  UMOV UR27, 0x40004040 ;  /* 0x40004040001b7882 */ /* 0x000fe20000000000 */
[----:B------:R-:W-:Y:S01]  /*2700*/  UMOV UR24, UR6 ;  /* 0x0000000600187c82 */ /* 0x000fe20008000000 */
[----:B------:R-:W-:Y:S01]  /*2710*/  UMOV UR25, 0x80004020 ;  /* 0x8000402000197882 */ /* 0x000fe20000000000 */
[----:B------:R-:W-:Y:S01]  /*2720*/  UMOV UR28, 0x0 ;  /* 0x00000000001c7882 */ /* 0x000fe20000000000 */
[----:B------:R-:W-:Y:S01]  /*2730*/  UMOV UR29, 0x8088010 ;  /* 0x08088010001d7882 */ /* 0x000fe20000000000 */
[----:B------:R-:W-:Y:S01]  /*2740*/  UMOV UR11, URZ ;  /* 0x000000ff000b7c82 */ /* 0x000fe20008000000 */
[----:B------:R-:W-:Y:S01]  /*2750*/  UMOV UR44, 0x0 ;  /* 0x00000000002c7882 */ /* 0x000fe20000000000 */
[----:B------:R-:W-:Y:S01]  /*2760*/  UMOV UR45, 0x8088010 ;  /* 0x08088010002d7882 */ /* 0x000fe20000000000 */
[----:B------:R1:W-:Y:S01]  /*2770*/  UTCHMMA gdesc[UR26], gdesc[UR24], tmem[UR16], tmem[UR28], idesc[UR29], !UPT ;  /* 0x00ff1c181a0075ea */ /* 0x0003e2000f800010 */
[----:B------:R-:W-:Y:S01]  /*2780*/  UMOV UR10, UR10 ;  /* 0x0000000a000a7c82 */ /* 0x000fe20008000000 */
[----:B------:R1:W-:Y:S01]  /*2790*/  UTCHMMA gdesc[UR38], gdesc[UR40], tmem[UR16], tmem[UR44], idesc[UR45], UPT ;  /* 0x00ff2c28260075ea */ /* 0x0003e2000b800010 */
[----:B------:R1:W-:Y:S01]  /*27a0*/  UTCBAR [UR10], URZ ;  /* 0x000000ff0a0073e9 */ /* 0x0003e200080000ff */
[----:B------:R-:W-:-:S02]  /*27b0*/  NOP ;  /* 0x0000000000007918 */ /* 0x000fc40000000000 */
.L_x_16:
[----:B------:R-:W2:Y:S01]  /*27c0*/  SYNCS.PHASECHK.TRANS64.TRYWAIT P3, [UR14+0x3810], RZ ;  /* 0x003810ffff0075a7 */ /* 0x000ea2000806110e */
[----:B------:R-:W-:-:S04]  /*27d0*/  IADD3 R4, P0, PT, R30, UR9, RZ ;  /* 0x000000091e047c10 */ /* 0x000fc8000ff1e0ff */
[C---:B------:R-:W-:Y:S01]  /*27e0*/  IADD3 R6, P5, PT, R4.reuse, 0x20, RZ ;  /* 0x0000002004067810 */ /* 0x040fe20007fbe0ff */
[----:B------:R-:W-:Y:S01]  /*27f0*/  IMAD.X R5, RZ, RZ, UR12, P0 ;  /* 0x0000000cff057e24 */ /* 0x000fe200080e06ff */
[C---:B------:R-:W-:Y:S02]  /*2800*/  IADD3 R8, P2, PT, R4.reuse, 0x22, RZ ;  /* 0x0000002204087810 */ /* 0x040fe40007f5e0ff */
[----:B------:R-:W-:Y:S01]  /*2810*/  IADD3 R10, P4, PT, R4, 0x23, RZ ;  /* 0x00000023040a7810 */ /* 0x000fe20007f9e0ff */
[--C-:B------:R-:W-:Y:S01]  /*2820*/  IMAD.X R7, RZ, RZ, R5.reuse, P5 ;  /* 0x000000ffff077224 */ /* 0x100fe200028e0605 */
[-C--:B------:R-:W-:Y:S01]  /*2830*/  ISETP.GT.U32.AND P0, PT, R8, R31.reuse, PT ;  /* 0x0000001f0800720c */ /* 0x080fe20003f04070 */
[--C-:B------:R-:W-:Y:S01]  /*2840*/  IMAD.X R23, RZ, RZ, R5.reuse, P2 ;  /* 0x000000ffff177224 */ /* 0x100fe200010e0605 */
[----:B------:R-:W-:Y:S01]  /*2850*/  IADD3 R8, P5, PT, R4, 0x24, RZ ;  /* 0x0000002404087810 */ /* 0x000fe20007fbe0ff */
[----:B------:R-:W-:Y:S01]  /*2860*/  IMAD.X R26, RZ, RZ, R5, P4 ;  /* 0x000000ffff1a7224 */ /* 0x000fe200020e0605 */
[----:B------:R-:W-:-:S02]  /*2870*/  ISETP.GT.U32.AND P1, PT, R10, R31, PT ;  /* 0x0000001f0a00720c */ /* 0x000fc40003f24070 */
[C---:B------:R-:W-:Y:S01]  /*2880*/  IADD3 R10, P2, PT, R4.reuse, 0x25, RZ ;  /* 0x00000025040a7810 */ /* 0x040fe20007f5e0ff */
[--C-:B------:R-:W-:Y:S01]  /*2890*/  IMAD.X R27, RZ, RZ, R5.reuse, P5 ;  /* 0x000000ffff1b7224 */ /* 0x100fe200028e0605 */
[C---:B------:R-:W-:Y:S02]  /*28a0*/  IADD3 R12, P4, PT, R4.reuse, 0x26, RZ ;  /* 0x00000026040c7810 */ /* 0x040fe40007f9e0ff */
[----:B------:R-:W-:Y:S01]  /*28b0*/  IADD3 R24, P5, PT, R4, 0x27, RZ ;  /* 0x0000002704187810 */ /* 0x000fe20007fbe0ff */
[--C-:B------:R-:W-:Y:S01]  /*28c0*/  IMAD.X R48, RZ, RZ, R5.reuse, P2 ;  /* 0x000000ffff307224 */ /* 0x100fe200010e0605 */
[----:B------:R-:W-:Y:S01]  /*28d0*/  ISETP.GT.U32.AND P2, PT, R8, R31, PT ;  /* 0x0000001f0800720c */ /* 0x000fe20003f44070 */
[----:B------:R-:W-:Y:S01]  /*28e0*/  IMAD.X R25, RZ, RZ, R5, P4 ;  /* 0x000000ffff197224 */ /* 0x000fe200020e0605 */
[----:B------:R-:W-:Y:S02]  /*28f0*/  IADD3.X R21, PT, PT, RZ, R5, RZ, P5, !PT ;  /* 0x00000005ff157210 */ /* 0x000fe40002ffe4ff */
[----:B------:R-:W-:-:S02]  /*2900*/  ISETP.GT.U32.AND P4, PT, R6, R31, PT ;  /* 0x0000001f0600720c */ /* 0x000fc40003f84070 */
[----:B------:R-:W-:Y:S01]  /*2910*/  ISETP.GE.U32.AND P5, PT, R6, R31, PT ;  /* 0x0000001f0600720c */ /* 0x000fe20003fa6070 */
[----:B--2---:R-:W-:-:S12]  /*2920*/  @!P3 BRA `(.L_x_17) ;  /* 0x00000020000cb947 */ /* 0x004fd80003800000 */
.L_x_25:
[-C--:B------:R-:W-:Y:S01]  /*2930*/  ISETP.GT.U32.AND P3, PT, R10, R31.reuse, PT ;  /* 0x0000001f0a00720c */ /* 0x080fe20003f64070 */
[----:B------:R-:W-:Y:S01]  /*2940*/  BAR.SYNC.DEFER_BLOCKING 0x0 ;  /* 0x0000000000007b1d */ /* 0x000fe20000010000 */
[C---:B------:R-:W-:Y:S01]  /*2950*/  ISETP.GT.U32.AND.EX P4, PT, R7.reuse, RZ, PT, P4 ;  /* 0x000000ff0700720c */ /* 0x040fe20003f84140 */
[----:B-1----:R-:W-:Y:S01]  /*2960*/  UIADD3 UR29, UP0, UPT, UR9, 0x20, URZ ;  /* 0x00000020091d7890 */ /* 0x002fe2000ff1e0ff */
[----:B------:R-:W-:Y:S01]  /*2970*/  ISETP.GE.U32.AND.EX P5, PT, R7, RZ, PT, P5 ;  /* 0x000000ff0700720c */ /* 0x000fe20003fa6150 */
[----:B------:R-:W-:Y:S01]  /*2980*/  IMAD.U32 R20, R20, -0x80000000, RZ ;  /* 0x8000000014147824 */ /* 0x000fe200078e00ff */
[----:B------:R-:W-:Y:S01]  /*2990*/  ISETP.GT.U32.AND P6, PT, R12, R31, PT ;  /* 0x0000001f0c00720c */ /* 0x000fe20003fc4070 */
[----:B------:R-:W-:Y:S01]  /*29a0*/  UIADD3.X UR12, UPT, UPT, URZ, UR12, URZ, UP0, !UPT ;  /* 0x0000000cff0c7290 */ /* 0x000fe200087fe4ff */
[----:B------:R-:W-:Y:S01]  /*29b0*/  ISETP.GT.U32.AND.EX P0, PT, R23, RZ, PT, P0 ;  /* 0x000000ff1700720c */ /* 0x000fe20003f04100 */
[----:B------:R-:W-:Y:S01]  /*29c0*/  LDTM.16dp32bit_t0_t15.x16 R4, tmem[UR17] ;  /* 0x00000011000479ee */ /* 0x000fe20008a00000 */
[----:B------:R-:W1:Y:S01]  /*29d0*/  LDTM.16dp32bit_t16_t31.x16 R4, tmem[UR17+0x10] ;  /* 0x00001011000479ee */ /* 0x000e620008a20000 */
[----:B------:R-:W-:Y:S01]  /*29e0*/  IMAD.U32 R23, RZ, RZ, UR29 ;  /* 0x0000001dff177e24 */ /* 0x000fe2000f8e00ff */
[----:B------:R-:W-:-:S02]  /*29f0*/  ISETP.GT.U32.AND.EX P1, PT, R26, RZ, PT, P1 ;  /* 0x000000ff1a00720c */ /* 0x000fc40003f24110 */
[----:B------:R-:W-:Y:S01]  /*2a00*/  ISETP.GT.U32.AND.EX P6, PT, R25, RZ, PT, P6 ;  /* 0x000000ff1900720c */ /* 0x000fe20003fc4160 */
[----:B------:R-:W-:Y:S01]  /*2a10*/  IMAD.U32 R25, RZ, RZ, UR29 ;  /* 0x0000001dff197e24 */ /* 0x000fe2000f8e00ff */
[----:B------:R-:W-:Y:S02]  /*2a20*/  ISETP.GT.U32.AND.EX P3, PT, R48, RZ, PT, P3 ;  /* 0x000000ff3000720c */ /* 0x000fe40003f64130 */
[----:B------:R-:W-:Y:S02]  /*2a30*/  ISETP.GT.U32.AND.EX P2, PT, R27, RZ, PT, P2 ;  /* 0x000000ff1b00720c */ /* 0x000fe40003f44120 */
[--C-:B------:R-:W-:Y:S01]  /*2a40*/  LOP3.LUT R48, R25, 0x8, R30.reuse, 0xfe, !PT ;  /* 0x0000000819307812 */ /* 0x100fe200078efe1e */
[----:B------:R-:W-:Y:S01]  /*2a50*/  IMAD.U32 R25, RZ, RZ, UR12 ;  /* 0x0000000cff197e24 */ /* 0x000fe2000f8e00ff */
[--C-:B------:R-:W-:Y:S01]  /*2a60*/  LOP3.LUT R26, R23, 0xd, R30.reuse, 0xfe, !PT ;  /* 0x0000000d171a7812 */ /* 0x100fe200078efe1e */
[----:B01----:R-:W-:Y:S01]  /*2a70*/  FMUL R4, R4, UR43 ;  /* 0x0000002b04047c20 */ /* 0x003fe20008400000 */
[----:B------:R-:W-:Y:S01]  /*2a80*/  FMUL R6, R6, UR43 ;  /* 0x0000002b06067c20 */ /* 0x000fe20008400000 */
[----:B------:R-:W-:Y:S01]  /*2a90*/  FMUL R7, R7, UR43 ;  /* 0x0000002b07077c20 */ /* 0x000fe20008400000 */
[----:B------:R-:W-:Y:S01]  /*2aa0*/  FMUL R9, R9, UR43 ;  /* 0x0000002b09097c20 */ /* 0x000fe20008400000 */
[----:B------:R-:W-:Y:S01]  /*2ab0*/  FMUL R5, R5, UR43 ;  /* 0x0000002b05057c20 */ /* 0x000fe20008400000 */
[----:B------:R-:W-:Y:S01]  /*2ac0*/  FSEL R4, R4, -INF , !P4 ;  /* 0xff80000004047808 */ /* 0x000fe20006000000 */
[----:B------:R-:W-:Y:S01]  /*2ad0*/  FMUL R14, R14, UR43 ;  /* 0x0000002b0e0e7c20 */ /* 0x000fe20008400000 */
[-C--:B------:R-:W-:Y:S01]  /*2ae0*/  ISETP.GT.U32.AND P4, PT, R24, R31.reuse, PT ;  /* 0x0000001f1800720c */ /* 0x080fe20003f84070 */
[----:B------:R-:W-:Y:S01]  /*2af0*/  FMUL R15, R15, UR43 ;  /* 0x0000002b0f0f7c20 */ /* 0x000fe20008400000 */
[--C-:B------:R-:W-:Y:S01]  /*2b00*/  LOP3.LUT R24, R23, 0xf, R30.reuse, 0xfe, !PT ;  /* 0x0000000f17187812 */ /* 0x100fe200078efe1e */
[----:B------:R-:W-:Y:S01]  /*2b10*/  FMUL R16, R16, UR43 ;  /* 0x0000002b10107c20 */ /* 0x000fe20008400000 */
[----:B------:R-:W-:Y:S01]  /*2b20*/  ISETP.GT.U32.AND.EX P4, PT, R21, RZ, PT, P4 ;  /* 0x000000ff1500720c */ /* 0x000fe20003f84140 */
[----:B------:R-:W-:Y:S01]  /*2b30*/  IMAD.U32 R21, RZ, RZ, UR29 ;  /* 0x0000001dff157e24 */ /* 0x000fe2000f8e00ff */
[----:B------:R-:W-:Y:S01]  /*2b40*/  FSEL R6, R6, -INF , !P0 ;  /* 0xff80000006067808 */ /* 0x000fe20004000000 */
[----:B------:R-:W-:Y:S01]  /*2b50*/  FMUL R18, R18, UR43 ;  /* 0x0000002b12127c20 */ /* 0x000fe20008400000 */
[----:B------:R-:W-:Y:S01]  /*2b60*/  ISETP.GT.U32.AND P0, PT, R24, R31, PT ;  /* 0x0000001f1800720c */ /* 0x000fe20003f04070 */
[----:B------:R-:W-:Y:S01]  /*2b70*/  FMUL R60, R19, UR43 ;  /* 0x0000002b133c7c20 */ /* 0x000fe20008400000 */
[----:B------:R-:W-:Y:S01]  /*2b80*/  LOP3.LUT R24, R21, 0xe, R30, 0xfe, !PT ;  /* 0x0000000e15187812 */ /* 0x000fe200078efe1e */
[----:B------:R-:W-:Y:S01]  /*2b90*/  FMUL R21, R8, UR43 ;  /* 0x0000002b08157c20 */ /* 0x000fe20008400000 */
[----:B------:R-:W-:-:S02]  /*2ba0*/  FSEL R8, R7, -INF , !P1 ;  /* 0xff80000007087808 */ /* 0x000fc40004800000 */
[-C--:B------:R-:W-:Y:S02]  /*2bb0*/  ISETP.GT.U32.AND P1, PT, R24, R31.reuse, PT ;  /* 0x0000001f1800720c */ /* 0x080fe40003f24070 */
[----:B------:R-:W-:Y:S01]  /*2bc0*/  FSEL R24, R9, -INF , !P3 ;  /* 0xff80000009187808 */ /* 0x000fe20005800000 */
[----:B------:R-:W-:Y:S01]  /*2bd0*/  FMUL R9, R10, UR43 ;  /* 0x0000002b0a097c20 */ /* 0x000fe20008400000 */
[----:B------:R-:W-:Y:S01]  /*2be0*/  FMUL R10, R11, UR43 ;  /* 0x0000002b0b0a7c20 */ /* 0x000fe20008400000 */
[----:B------:R-:W-:Y:S01]  /*2bf0*/  IMAD.U32 R11, RZ, RZ, UR12 ;  /* 0x0000000cff0b7e24 */ /* 0x000fe2000f8e00ff */
[----:B------:R-:W-:Y:S02]  /*2c00*/  ISETP.GT.U32.AND P3, PT, R48, R31, PT ;  /* 0x0000001f3000720c */ /* 0x000fe40003f64070 */
[----:B------:R-:W-:Y:S01]  /*2c10*/  FSEL R7, R21, -INF , !P2 ;  /* 0xff80000015077808 */ /* 0x000fe20005000000 */
[----:B------:R-:W-:Y:S01]  /*2c20*/  IMAD.U32 R21, RZ, RZ, UR29 ;  /* 0x0000001dff157e24 */ /* 0x000fe2000f8e00ff */
[----:B------:R-:W-:-:S02]  /*2c30*/  LOP3.LUT R48, R23, 0x9, R30, 0xfe, !PT ;  /* 0x0000000917307812 */ /* 0x000fc400078efe1e */
[----:B------:R-:W-:Y:S01]  /*2c40*/  ISETP.GT.U32.AND.EX P3, PT, R11, RZ, PT, P3 ;  /* 0x000000ff0b00720c */ /* 0x000fe20003f64130 */
[----:B------:R-:W-:Y:S01]  /*2c50*/  FMUL R11, R12, UR43 ;  /* 0x0000002b0c0b7c20 */ /* 0x000fe20008400000 */
[----:B------:R-:W-:Y:S01]  /*2c60*/  FMUL R12, R13, UR43 ;  /* 0x0000002b0d0c7c20 */ /* 0x000fe20008400000 */
[----:B------:R-:W-:Y:S01]  /*2c70*/  FSEL R10, R10, -INF , !P4 ;  /* 0xff8000000a0a7808 */ /* 0x000fe20006000000 */
[----:B------:R-:W-:Y:S01]  /*2c80*/  IMAD.U32 R13, RZ, RZ, UR12 ;  /* 0x0000000cff0d7e24 */ /* 0x000fe2000f8e00ff */
[-C--:B------:R-:W-:Y:S02]  /*2c90*/  ISETP.GT.U32.AND P2, PT, R26, R31.reuse, PT ;  /* 0x0000001f1a00720c */ /* 0x080fe40003f44070 */
[----:B------:R-:W-:Y:S02]  /*2ca0*/  ISETP.GT.U32.AND P4, PT, R48, R31, PT ;  /* 0x0000001f3000720c */ /* 0x000fe40003f84070 */
[----:B------:R-:W-:Y:S02]  /*2cb0*/  FSEL R5, R5, -INF , !P5 ;  /* 0xff80000005057808 */ /* 0x000fe40006800000 */
[----:B------:R-:W-:-:S02]  /*2cc0*/  LOP3.LUT R26, R21, 0xc, R30, 0xfe, !PT ;  /* 0x0000000c151a7812 */ /* 0x000fc400078efe1e */
[----:B------:R-:W-:Y:S02]  /*2cd0*/  ISETP.GT.U32.AND.EX P4, PT, R25, RZ, PT, P4 ;  /* 0x000000ff1900720c */ /* 0x000fe40003f84140 */
[----:B------:R-:W-:Y:S02]  /*2ce0*/  ISETP.GT.U32.AND.EX P0, PT, R13, RZ, PT, P0 ;  /* 0x000000ff0d00720c */ /* 0x000fe40003f04100 */
[----:B------:R-:W-:Y:S02]  /*2cf0*/  ISETP.GT.U32.AND P5, PT, R26, R31, PT ;  /* 0x0000001f1a00720c */ /* 0x000fe40003fa4070 */
[----:B------:R-:W-:Y:S01]  /*2d00*/  LOP3.LUT R48, R23, 0xa, R30, 0xfe, !PT ;  /* 0x0000000a17307812 */ /* 0x000fe200078efe1e */
[----:B------:R-:W-:Y:S01]  /*2d10*/  IMAD.U32 R23, RZ, RZ, UR12 ;  /* 0x0000000cff177e24 */ /* 0x000fe2000f8e00ff */
[----:B------:R-:W-:Y:S02]  /*2d20*/  FMNMX3 R13, R4, R5, R6, !PT ;  /* 0x00000005040d7276 */ /* 0x000fe40007800006 */
[----:B------:R-:W-:Y:S01]  /*2d30*/  LOP3.LUT R26, R21, 0xb, R30, 0xfe, !PT ;  /* 0x0000000b151a7812 */ /* 0x000fe200078efe1e */
[----:B------:R-:W-:Y:S01]  /*2d40*/  IMAD.U32 R21, RZ, RZ, UR12 ;  /* 0x0000000cff157e24 */ /* 0x000fe2000f8e00ff */
[----:B------:R-:W-:-:S02]  /*2d50*/  FSEL R12, R12, -INF , !P4 ;  /* 0xff8000000c0c7808 */ /* 0x000fc40006000000 */
[----:B------:R-:W-:Y:S02]  /*2d60*/  FSEL R9, R9, -INF , !P6 ;  /* 0xff80000009097808 */ /* 0x000fe40007000000 */
[----:B------:R-:W-:Y:S02]  /*2d70*/  ISETP.GT.U32.AND P4, PT, R48, R31, PT ;  /* 0x0000001f3000720c */ /* 0x000fe40003f84070 */
[----:B------:R-:W-:Y:S02]  /*2d80*/  FMNMX3 R13, R13, R8, R7, !PT ;  /* 0x000000080d0d7276 */ /* 0x000fe40007800007 */
[----:B------:R-:W-:Y:S02]  /*2d90*/  FSEL R11, R11, -INF , !P3 ;  /* 0xff8000000b0b7808 */ /* 0x000fe40005800000 */
[C---:B------:R-:W-:Y:S02]  /*2da0*/  ISETP.GT.U32.AND.EX P1, PT, R21.reuse, RZ, PT, P1 ;  /* 0x000000ff1500720c */ /* 0x040fe40003f24110 */
[----:B------:R-:W-:-:S02]  /*2db0*/  ISETP.GT.U32.AND.EX P5, PT, R21, RZ, PT, P5 ;  /* 0x000000ff1500720c */ /* 0x000fc40003fa4150 */
[----:B------:R-:W-:Y:S02]  /*2dc0*/  ISETP.GT.U32.AND P3, PT, R26, R31, PT ;  /* 0x0000001f1a00720c */ /* 0x000fe40003f64070 */
[----:B------:R-:W-:Y:S02]  /*2dd0*/  ISETP.GT.U32.AND.EX P4, PT, R25, RZ, PT, P4 ;  /* 0x000000ff1900720c */ /* 0x000fe40003f84140 */
[----:B------:R-:W-:Y:S01]  /*2de0*/  FMNMX3 R21, R13, R24, R9, !PT ;  /* 0x000000180d157276 */ /* 0x000fe20007800009 */
[----:B------:R-:W-:Y:S01]  /*2df0*/  FMUL R13, R17, UR43 ;  /* 0x0000002b110d7c20 */ /* 0x000fe20008400000 */
[----:B------:R-:W-:Y:S02]  /*2e00*/  ISETP.GT.U32.AND.EX P3, PT, R23, RZ, PT, P3 ;  /* 0x000000ff1700720c */ /* 0x000fe40003f64130 */
[----:B------:R-:W-:Y:S02]  /*2e10*/  FSEL R17, R14, -INF , !P4 ;  /* 0xff8000000e117808 */ /* 0x000fe40006000000 */
[----:B------:R-:W-:-:S02]  /*2e20*/  FMNMX3 R21, R21, R10, R11, !PT ;  /* 0x0000000a15157276 */ /* 0x000fc4000780000b */
[----:B------:R-:W-:Y:S02]  /*2e30*/  ISETP.GT.U32.AND.EX P2, PT, R23, RZ, PT, P2 ;  /* 0x000000ff1700720c */ /* 0x000fe40003f44120 */
[----:B------:R-:W-:Y:S02]  /*2e40*/  FSEL R25, R15, -INF , !P3 ;  /* 0xff8000000f197808 */ /* 0x000fe40005800000 */
[----:B------:R-:W-:Y:S02]  /*2e50*/  FSEL R26, R16, -INF , !P5 ;  /* 0xff800000101a7808 */ /* 0x000fe40006800000 */
[----:B------:R-:W-:Y:S02]  /*2e60*/  FMNMX3 R21, R21, R12, R17, !PT ;  /* 0x0000000c15157276 */ /* 0x000fe40007800011 */
[----:B------:R-:W-:Y:S02]  /*2e70*/  FSEL R19, R13, -INF , !P2 ;  /* 0xff8000000d137808 */ /* 0x000fe40005000000 */
[----:B------:R-:W-:-:S02]  /*2e80*/  FSEL R50, R18, -INF , !P1 ;  /* 0xff80000012327808 */ /* 0x000fc40004800000 */
[----:B------:R-:W-:Y:S02]  /*2e90*/  FMNMX3 R21, R21, R25, R26, !PT ;  /* 0x0000001915157276 */ /* 0x000fe4000780001a */
[----:B------:R-:W-:Y:S02]  /*2ea0*/  FSEL R60, R60, -INF , !P0 ;  /* 0xff8000003c3c7808 */ /* 0x000fe40004000000 */
[----:B------:R-:W-:Y:S02]  /*2eb0*/  FMNMX3 R21, R21, R19, R50, !PT ;  /* 0x0000001315157276 */ /* 0x000fe40007800032 */
[----:B------:R-:W-:Y:S02]  /*2ec0*/  LOP3.LUT P6, RZ, R0, 0xff, RZ, 0xc0, !PT ;  /* 0x000000ff00ff7812 */ /* 0x000fe400078cc0ff */
[----:B------:R-:W-:-:S05]  /*2ed0*/  FMNMX R21, R60, R21, !PT ;  /* 0x000000153c157209 */ /* 0x000fca0007800000 */
[----:B------:R-:W0:Y:S06]  /*2ee0*/  SHFL.BFLY PT, R49, R21, 0x10, 0x1f ;  /* 0x0e001f0015317f89 */ /* 0x000e2c00000e0000 */
[----:B------:R-:W1:Y:S01]  /*2ef0*/  @!P6 SYNCS.CCTL.IV [UR14+0x3810] ;  /* 0x00381000ff00e9b1 */ /* 0x000e62000800000e */
[----:B------:R-:W-:Y:S01]  /*2f00*/  NOP ;  /* 0x0000000000007918 */ /* 0x000fe20000000000 */
[----:B0-----:R-:W-:-:S05]  /*2f10*/  FMNMX3 R49, R21, R49, R22, !PT ;  /* 0x0000003115317276 */ /* 0x001fca0007800016 */
[--C-:B------:R-:W-:Y:S01]  /*2f20*/  FADD R6, R6, -R49.reuse ;  /* 0x8000003106067221 */ /* 0x100fe20000000000 */
[--C-:B------:R-:W-:Y:S01]  /*2f30*/  FADD R4, R4, -R49.reuse ;  /* 0x8000003104047221 */ /* 0x100fe20000000000 */
[--C-:B------:R-:W-:Y:S01]  /*2f40*/  FADD R5, R5, -R49.reuse ;  /* 0x8000003105057221 */ /* 0x100fe20000000000 */
[--C-:B------:R-:W-:Y:S01]  /*2f50*/  FADD R8, R8, -R49.reuse ;  /* 0x8000003108087221 */ /* 0x100fe20000000000 */
[----:B------:R-:W-:Y:S01]  /*2f60*/  FMUL R6, R6, 1.4426950216293334961 ;  /* 0x3fb8aa3b06067820 */ /* 0x000fe20000400000 */
[----:B------:R-:W-:Y:S01]  /*2f70*/  FMUL R4, R4, 1.4426950216293334961 ;  /* 0x3fb8aa3b04047820 */ /* 0x000fe20000400000 */
[----:B------:R-:W-:Y:S01]  /*2f80*/  FMUL R5, R5, 1.4426950216293334961 ;  /* 0x3fb8aa3b05057820 */ /* 0x000fe20000400000 */
[----:B------:R-:W-:Y:S01]  /*2f90*/  FMUL R8, R8, 1.4426950216293334961 ;  /* 0x3fb8aa3b08087820 */ /* 0x000fe20000400000 */
[----:B------:R0:W-:Y:S01]  /*2fa0*/  MUFU.EX2 R21, R6 ;  /* 0x0000000600157308 */ /* 0x0001e20000000800 */
[--C-:B------:R-:W-:Y:S01]  /*2fb0*/  FADD R7, R7, -R49.reuse ;  /* 0x8000003107077221 */ /* 0x100fe20000000000 */
[--C-:B------:R-:W-:Y:S01]  /*2fc0*/  FADD R24, R24, -R49.reuse ;  /* 0x8000003118187221 */ /* 0x100fe20000000000 */
[--C-:B------:R-:W-:Y:S01]  /*2fd0*/  FADD R9, R9, -R49.reuse ;  /* 0x8000003109097221 */ /* 0x100fe20000000000 */
[--C-:B------:R-:W-:Y:S01]  /*2fe0*/  FADD R10, R10, -R49.reuse ;  /* 0x800000310a0a7221 */ /* 0x100fe20000000000 */
[----:B------:R-:W-:Y:S01]  /*2ff0*/  FMUL R7, R7, 1.4426950216293334961 ;  /* 0x3fb8aa3b07077820 */ /* 0x000fe20000400000 */
[----:B------:R-:W-:Y:S01]  /*3000*/  FMUL R18, R24, 1.4426950216293334961 ;  /* 0x3fb8aa3b18127820 */ /* 0x000fe20000400000 */
[----:B------:R-:W-:Y:S01]  /*3010*/  FMUL R9, R9, 1.4426950216293334961 ;  /* 0x3fb8aa3b09097820 */ /* 0x000fe20000400000 */
[----:B------:R2:W-:Y:S01]  /*3020*/  MUFU.EX2 R13, R4 ;  /* 0x00000004000d7308 */ /* 0x0005e20000000800 */
[----:B0-----:R-:W-:Y:S01]  /*3030*/  FADD R6, -R49, R22 ;  /* 0x0000001631067221 */ /* 0x001fe20000000100 */
[----:B------:R-:W-:Y:S01]  /*3040*/  FMUL R10, R10, 1.4426950216293334961 ;  /* 0x3fb8aa3b0a0a7820 */ /* 0x000fe20000400000 */
[--C-:B------:R-:W-:Y:S01]  /*3050*/  FADD R11, R11, -R49.reuse ;  /* 0x800000310b0b7221 */ /* 0x100fe20000000000 */
[--C-:B------:R-:W-:Y:S01]  /*3060*/  FADD R12, R12, -R49.reuse ;  /* 0x800000310c0c7221 */ /* 0x100fe20000000000 */
[----:B------:R-:W-:Y:S01]  /*3070*/  FMUL R6, R6, 1.4426950216293334961 ;  /* 0x3fb8aa3b06067820 */ /* 0x000fe20000400000 */
[--C-:B------:R-:W-:Y:S01]  /*3080*/  FADD R26, R26, -R49.reuse ;  /* 0x800000311a1a7221 */ /* 0x100fe20000000000 */
[----:B------:R-:W-:Y:S01]  /*3090*/  FMUL R11, R11, 1.4426950216293334961 ;  /* 0x3fb8aa3b0b0b7820 */ /* 0x000fe20000400000 */
[----:B------:R0:W-:Y:S01]  /*30a0*/  MUFU.EX2 R14, R5 ;  /* 0x00000005000e7308 */ /* 0x0001e20000000800 */
[--C-:B--2---:R-:W-:Y:S01]  /*30b0*/  FADD R4, R17, -R49.reuse ;  /* 0x8000003111047221 */ /* 0x104fe20000000000 */
[----:B------:R-:W-:Y:S01]  /*30c0*/  FMUL R12, R12, 1.4426950216293334961 ;  /* 0x3fb8aa3b0c0c7820 */ /* 0x000fe20000400000 */
[----:B------:R-:W-:Y:S01]  /*30d0*/  FMUL R26, R26, 1.4426950216293334961 ;  /* 0x3fb8aa3b1a1a7820 */ /* 0x000fe20000400000 */
[--C-:B------:R-:W-:Y:S01]  /*30e0*/  FADD R19, R19, -R49.reuse ;  /* 0x8000003113137221 */ /* 0x100fe20000000000 */
[--C-:B------:R-:W-:Y:S01]  /*30f0*/  FADD R50, R50, -R49.reuse ;  /* 0x8000003132327221 */ /* 0x100fe20000000000 */
[----:B------:R-:W-:-:S02]  /*3100*/  FADD R60, R60, -R49 ;  /* 0x800000313c3c7221 */ /* 0x000fc40000000000 */
[----:B------:R-:W1:Y:S01]  /*3110*/  MUFU.EX2 R48, R6 ;  /* 0x0000000600307308 */ /* 0x000e620000000800 */
[----:B0-----:R-:W-:Y:S01]  /*3120*/  FMUL R5, R4, 1.4426950216293334961 ;  /* 0x3fb8aa3b04057820 */ /* 0x001fe20000400000 */
[----:B------:R-:W-:Y:S01]  /*3130*/  FADD R4, R25, -R49 ;  /* 0x8000003119047221 */ /* 0x000fe20000000000 */
[----:B------:R-:W-:Y:S01]  /*3140*/  FMUL R19, R19, 1.4426950216293334961 ;  /* 0x3fb8aa3b13137820 */ /* 0x000fe20000400000 */
[----:B------:R-:W-:Y:S02]  /*3150*/  FMUL R27, R60, 1.4426950216293334961 ;  /* 0x3fb8aa3b3c1b7820 */ /* 0x000fe40000400000 */
[----:B------:R-:W-:Y:S02]  /*3160*/  FMUL R4, R4, 1.4426950216293334961 ;  /* 0x3fb8aa3b04047820 */ /* 0x000fe40000400000 */
[----:B------:R0:W2:Y:S08]  /*3170*/  MUFU.EX2 R16, R8 ;  /* 0x0000000800107308 */ /* 0x0000b00000000800 */
[----:B------:R3:W4:Y:S01]  /*3180*/  MUFU.EX2 R15, R7 ;  /* 0x00000007000f7308 */ /* 0x0007220000000800 */
[----:B-1----:R1:W-:Y:S01]  /*3190*/  STSM.16.M88 [R28+0x2800], R48 ;  /* 0x002800301c007844 */ /* 0x0023e20000000000 */
[----:B0-----:R-:W-:Y:S01]  /*31a0*/  FADD R8, R13, R14 ;  /* 0x0000000e0d087221 */ /* 0x001fe20000000000 */
[----:B------:R-:W-:Y:S03]  /*31b0*/  BAR.SYNC.DEFER_BLOCKING 0x0 ;  /* 0x0000000000007b1d */ /* 0x000fe60000010000 */
[----:B---3--:R-:W-:-:S03]  /*31c0*/  FADD R7, R21, R8 ;  /* 0x0000000815077221 */ /* 0x008fc60000000000 */
[----:B------:R-:W0:Y:S01]  /*31d0*/  MUFU.EX2 R18, R18 ;  /* 0x0000001200127308 */ /* 0x000e220000000800 */
[----:B--2---:R-:W-:-:S07]  /*31e0*/  FADD R8, R16, R7 ;  /* 0x0000000710087221 */ /* 0x004fce0000000000 */
[----:B------:R-:W2:Y:S08]  /*31f0*/  MUFU.EX2 R23, R9 ;  /* 0x0000000900177308 */ /* 0x000eb00000000800 */
[----:B------:R-:W3:Y:S01]  /*3200*/  MUFU.EX2 R56, R10 ;  /* 0x0000000a00387308 */ /* 0x000ee20000000800 */
[----:B------:R1:W0:Y:S01]  /*3210*/  LDSM.16.M88 R54, [R3+UR14+0x2800] ;  /* 0x0028000e0336783b */ /* 0x0002220008000000 */
[----:B------:R-:W5:Y:S06]  /*3220*/  SYNCS.PHASECHK.TRANS64.TRYWAIT P0, [UR37], R20 ;  /* 0x00000014ff0075a7 */ /* 0x000f6c0008001125 */
[----:B------:R-:W0:Y:S08]  /*3230*/  MUFU.EX2 R24, R11 ;  /* 0x0000000b00187308 */ /* 0x000e300000000800 */
[----:B------:R4:W-:Y:S08]  /*3240*/  MUFU.EX2 R25, R5 ;  /* 0x0000000500197308 */ /* 0x0009f00000000800 */
[----:B------:R1:W0:Y:S01]  /*3250*/  MUFU.EX2 R17, R12 ;  /* 0x0000000c00117308 */ /* 0x0002220000000800 */
[----:B----4-:R-:W-:-:S07]  /*3260*/  FADD R5, R15, R8 ;  /* 0x000000080f057221 */ /* 0x010fce0000000000 */
[----:B------:R0:W4:Y:S01]  /*3270*/  MUFU.EX2 R58, R4 ;  /* 0x00000004003a7308 */ /* 0x0001220000000800 */
[----:B-1----:R-:W-:-:S07]  /*3280*/  FMUL R12, R50, 1.4426950216293334961 ;  /* 0x3fb8aa3b320c7820 */ /* 0x002fce0000400000 */
[----:B------:R-:W1:Y:S01]  /*3290*/  MUFU.EX2 R26, R26 ;  /* 0x0000001a001a7308 */ /* 0x000e620000000800 */
[----:B0-----:R-:W-:-:S04]  /*32a0*/  FADD R4, R18, R5 ;  /* 0x0000000512047221 */ /* 0x001fc80000000000 */
[----:B--2---:R-:W-:-:S03]  /*32b0*/  FADD R5, R23, R4 ;  /* 0x0000000417057221 */ /* 0x004fc60000000000 */
[----:B------:R-:W0:Y:S01]  /*32c0*/  MUFU.EX2 R19, R19 ;  /* 0x0000001300137308 */ /* 0x000e220000000800 */
[----:B---3--:R-:W-:-:S04]  /*32d0*/  FADD R5, R56, R5 ;  /* 0x0000000538057221 */ /* 0x008fc80000000000 */
[----:B------:R-:W-:-:S03]  /*32e0*/  FADD R4, R24, R5 ;  /* 0x0000000518047221 */ /* 0x000fc60000000000 */
[----:B------:R-:W2:Y:S01]  /*32f0*/  MUFU.EX2 R12, R12 ;  /* 0x0000000c000c7308 */ /* 0x000ea20000000800 */
[----:B------:R-:W-:-:S04]  /*3300*/  FADD R4, R17, R4 ;  /* 0x0000000411047221 */ /* 0x000fc80000000000 */
[----:B------:R-:W-:-:S03]  /*3310*/  FADD R5, R25, R4 ;  /* 0x0000000419057221 */ /* 0x000fc60000000000 */
[----:B------:R-:W3:Y:S01]  /*3320*/  MUFU.EX2 R27, R27 ;  /* 0x0000001b001b7308 */ /* 0x000ee20000000800 */
[----:B----4-:R-:W-:-:S04]  /*3330*/  FADD R5, R58, R5 ;  /* 0x000000053a057221 */ /* 0x010fc80000000000 */
[----:B-1----:R-:W-:-:S04]  /*3340*/  FADD R4, R26, R5 ;  /* 0x000000051a047221 */ /* 0x002fc80000000000 */
[----:B0-----:R-:W-:-:S04]  /*3350*/  FADD R5, R19, R4 ;  /* 0x0000000413057221 */ /* 0x001fc80000000000 */
[----:B--2---:R-:W-:-:S04]  /*3360*/  FADD R4, R12, R5 ;  /* 0x000000050c047221 */ /* 0x004fc80000000000 */
[----:B---3--:R-:W-:-:S05]  /*3370*/  FADD R51, R27, R4 ;  /* 0x000000041b337221 */ /* 0x008fca0000000000 */
[----:B------:R0:W1:Y:S01]  /*3380*/  SHFL.BFLY PT, R50, R51, 0x10, 0x1f ;  /* 0x0e001f0033327f89 */ /* 0x00006200000e0000 */
[----:B-----5:R-:W-:Y:S05]  /*3390*/  @!P0 BRA `(.L_x_18) ;  /* 0x00000014007c8947 */ /* 0x020fea0003800000 */
.L_x_26:
[----:B------:R-:W-:-:S04]  /*33a0*/  IMAD.WIDE R4, R32, 0x2, R52 ;  /* 0x0000000220047825 */ /* 0x000fc800078e0234 */
[C---:B------:R-:W-:Y:S01]  /*33b0*/  IMAD.WIDE R6, R32.reuse, 0x2, R46 ;  /* 0x0000000220067825 */ /* 0x040fe200078e022e */
[----:B------:R-:W2:Y:S03]  /*33c0*/  LDG.E.U16 R60, desc[UR30][R4.64] ;  /* 0x0000001e043c7981 */ /* 0x000ea6000c1e1500 */
[C---:B------:R-:W-:Y:S01]  /*33d0*/  IMAD.WIDE R8, R32.reuse, 0x2, R44 ;  /* 0x0000000220087825 */ /* 0x040fe200078e022c */
[----:B------:R-:W3:Y:S03]  /*33e0*/  LDG.E.U16 R55, desc[UR30][R6.64] ;  /* 0x0000001e06377981 */ /* 0x000ee6000c1e1500 */
[----:B------:R-:W-:Y:S01]  /*33f0*/  IMAD.WIDE R10, R32, 0x2, R42 ;  /* 0x00000002200a7825 */ /* 0x000fe200078e022a */
[----:B------:R-:W4:Y:S04]  /*3400*/  LDG.E.U16 R57, desc[UR30][R8.64] ;  /* 0x0000001e08397981 */ /* 0x000f28000c1e1500 */
[----:B------:R-:W5:Y:S01]  /*3410*/  LDG.E.U16 R59, desc[UR30][R10.64] ;  /* 0x0000001e0a3b7981 */ /* 0x000f62000c1e1500 */
[----:B------:R-:W-:Y:S01]  /*3420*/  F2FP.F16.F32.PACK_AB R20, R14, R13 ;  /* 0x0000000d0e14723e */ /* 0x000fe200000000ff */
[----:B------:R-:W-:Y:S01]  /*3430*/  ULEA UR37, UR35, UR14, 0x3 ;  /* 0x0000000e23257291 */ /* 0x000fe2000f8e18ff */
[----:B------:R-:W-:Y:S01]  /*3440*/  F2FP.F16.F32.PACK_AB R21, R16, R21 ;  /* 0x000000151015723e */ /* 0x000fe200000000ff */
[----:B01----:R-:W-:Y:S01]  /*3450*/  FADD R51, R51, R50 ;  /* 0x0000003233337221 */ /* 0x003fe20000000000 */
[----:B------:R-:W-:Y:S01]  /*3460*/  F2FP.F16.F32.PACK_AB R22, R18, R15 ;  /* 0x0000000f1216723e */ /* 0x000fe200000000ff */
[----:B------:R-:W-:Y:S01]  /*3470*/  UIADD3 UR37, UPT, UPT, UR37, 0x3800, URZ ;  /* 0x0000380025257890 */ /* 0x000fe2000fffe0ff */
[----:B------:R-:W-:Y:S01]  /*3480*/  F2FP.F16.F32.PACK_AB R23, R56, R23 ;  /* 0x000000173817723e */ /* 0x000fe200000000ff */
[----:B------:R-:W-:Y:S01]  /*3490*/  UMOV UR28, UR8 ;  /* 0x00000008001c7c82 */ /* 0x000fe20008000000 */
[----:B------:R-:W-:-:S02]  /*34a0*/  F2FP.F16.F32.PACK_AB R24, R17, R24 ;  /* 0x000000181118723e */ /* 0x000fc400000000ff */
[----:B------:R-:W-:Y:S02]  /*34b0*/  F2FP.F16.F32.PACK_AB R25, R58, R25 ;  /* 0x000000193a19723e */ /* 0x000fe400000000ff */
[----:B------:R-:W-:Y:S02]  /*34c0*/  F2FP.F16.F32.PACK_AB R26, R19, R26 ;  /* 0x0000001a131a723e */ /* 0x000fe400000000ff */
[----:B------:R-:W-:-:S04]  /*34d0*/  F2FP.F16.F32.PACK_AB R27, R27, R12 ;  /* 0x0000000c1b1b723e */ /* 0x000fc800000000ff */
[----:B------:R-:W-:Y:S01]  /*34e0*/  STTM.16dp32bit_t0_t15.x8 tmem[UR21], R20 ;  /* 0x00000014000079ed */ /* 0x000fe20008980015 */
[----:B------:R-:W-:Y:S01]  /*34f0*/  STTM.16dp32bit_t16_t31.x8 tmem[UR21+0x8], R20 ;  /* 0x00000814000079ed */ /* 0x000fe200089a0015 */
[----:B--2---:R0:W-:Y:S04]  /*3500*/  STS.U16 [R29+UR14+0x3000], R60 ;  /* 0x0030003c1d007988 */ /* 0x0041e8000800040e */
[----:B---3--:R0:W-:Y:S04]  /*3510*/  STS.U16 [R29+UR14+0x3200], R55 ;  /* 0x003200371d007988 */ /* 0x0081e8000800040e */
[----:B----4-:R0:W-:Y:S04]  /*3520*/  STS.U16 [R29+UR14+0x3400], R57 ;  /* 0x003400391d007988 */ /* 0x0101e8000800040e */
[----:B-----5:R0:W-:Y:S01]  /*3530*/  STS.U16 [R29+UR14+0x3600], R59 ;  /* 0x0036003b1d007988 */ /* 0x0201e2000800040e */
[----:B------:R-:W1:Y:S02]  /*3540*/  FENCE.VIEW.ASYNC.T ;  /* 0x00000000000073c6 */ /* 0x000e640000000200 */
[----:B-1----:R-:W-:Y:S06]  /*3550*/  BAR.SYNC.DEFER_BLOCKING 0x0 ;  /* 0x0000000000007b1d */ /* 0x002fec0000010000 */
[----:B------:R-:W1:Y:S01]  /*3560*/  LDTM.x16 R4, tmem[UR32] ;  /* 0x00000020000479ee */ /* 0x000e620008240000 */
[----:B------:R-:W-:Y:S01]  /*3570*/  NOP ;  /* 0x0000000000007918 */ /* 0x000fe20000000000 */
[C---:B-1----:R-:W-:Y:S01]  /*3580*/  FMUL R4, R54.reuse, R4 ;  /* 0x0000000436047220 */ /* 0x042fe20000400000 */
        /* <DEDUP_REMOVED lines=15> */
[----:B------:R0:W-:Y:S01]  /*3680*/  STTM.x16 tmem[UR32], R4 ;  /* 0x00000004000079ed */ /* 0x0001e20008240020 */
[----:B------:R-:W1:Y:S02]  /*3690*/  FENCE.VIEW.ASYNC.T ;  /* 0x00000000000073c6 */ /* 0x000e640000000200 */
[----:B-1----:R-:W-:Y:S06]  /*36a0*/  BAR.SYNC.DEFER_BLOCKING 0x0 ;  /* 0x0000000000007b1d */ /* 0x002fec0000010000 */
[----:B------:R1:W-:Y:S06]  /*36b0*/  MEMBAR.ALL.CTA ;  /* 0x0000000000007992 */ /* 0x0003ec0000008000 */
[----:B-1----:R-:W1:Y:S02]  /*36c0*/  FENCE.VIEW.ASYNC.S ;  /* 0x00000000000073c6 */ /* 0x002e640000000000 */
[----:B-1----:R-:W-:Y:S06]  /*36d0*/  BAR.SYNC.DEFER_BLOCKING 0x0 ;  /* 0x0000000000007b1d */ /* 0x002fec0000010000 */
[----:B------:R-:W-:Y:S05]  /*36e0*/  BRA.U UP3, `(.L_x_19) ;  /* 0x0000000103387547 */ /* 0x000fea000b800000 */
[----:B------:R-:W-:Y:S01]  /*36f0*/  UIADD3 UR44, UPT, UPT, UR15, 0x48, URZ ;  /* 0x000000480f2c7890 */ /* 0x000fe2000fffe0ff */
[----:B------:R-:W-:Y:S01]  /*3700*/  UMOV UR24, UR4 ;  /* 0x0000000400187c82 */ /* 0x000fe20008000000 */
[----:B------:R-:W-:Y:S01]  /*3710*/  UMOV UR25, 0x80004020 ;  /* 0x8000402000197882 */ /* 0x000fe20000000000 */
[----:B------:R-:W-:Y:S01]  /*3720*/  UMOV UR26, 0x0 ;  /* 0x00000000001a7882 */ /* 0x000fe20000000000 */
[----:B------:R-:W-:Y:S01]  /*3730*/  UMOV UR27, 0x8080010 ;  /* 0x08080010001b7882 */ /* 0x000fe20000000000 */
[----:B------:R-:W-:Y:S01]  /*3740*/  UMOV UR10, UR37 ;  /* 0x00000025000a7c82 */ /* 0x000fe20008000000 */
[----:B------:R-:W-:Y:S01]  /*3750*/  UMOV UR11, URZ ;  /* 0x000000ff000b7c82 */ /* 0x000fe20008000000 */
[----:B------:R-:W-:Y:S01]  /*3760*/  UMOV UR46, 0x0 ;  /* 0x00000000002e7882 */ /* 0x000fe20000000000 */
[----:B------:R-:W-:Y:S01]  /*3770*/  UMOV UR47, 0x8080010 ;  /* 0x08080010002f7882 */ /* 0x000fe20000000000 */
[----:B------:R1:W-:Y:S01]  /*3780*/  UTCHMMA tmem[UR20], gdesc[UR24], tmem[UR15], tmem[UR26], idesc[UR27], UPT ;  /* 0x00ff1a18140079ea */ /* 0x0003e2000b80000f */
[----:B------:R-:W-:Y:S01]  /*3790*/  UMOV UR9, UR10 ;  /* 0x0000000a00097c82 */ /* 0x000fe20008000000 */
[----:B------:R1:W-:Y:S01]  /*37a0*/  UTCHMMA tmem[UR44], gdesc[UR18], tmem[UR15], tmem[UR46], idesc[UR47], UPT ;  /* 0x00ff2e122c0079ea */ /* 0x0003e2000b80000f */
[----:B------:R1:W-:Y:S01]  /*37b0*/  UTCBAR [UR9], URZ ;  /* 0x000000ff090073e9 */ /* 0x0003e200080000ff */
[----:B------:R-:W-:-:S02]  /*37c0*/  NOP ;  /* 0x0000000000007918 */ /* 0x000fc40000000000 */
.L_x_19:
[----:B------:R-:W-:Y:S01]  /*37d0*/  UISETP.GE.U32.AND UP0, UPT, UR29, UR33, UPT ;  /* 0x000000211d00728c */ /* 0x000fe2000bf06070 */
[----:B------:R-:W-:Y:S01]  /*37e0*/  FFMA R33, R48, R33, R51 ;  /* 0x0000002130217223 */ /* 0x000fe20000000033 */
[----:B------:R-:W-:Y:S01]  /*37f0*/  UIADD3 UR35, UPT, UPT, UR35, 0x1, URZ ;  /* 0x0000000123237890 */ /* 0x000fe2000fffe0ff */
[----:B------:R-:W-:Y:S01]  /*3800*/  VIADD R32, R32, UR22 ;  /* 0x0000001620207c36 */ /* 0x000fe20008000000 */
[----:B------:R-:W-:Y:S01]  /*3810*/  UISETP.GE.U32.AND.EX UP0, UPT, UR12, URZ, UPT, UP0 ;  /* 0x000000ff0c00728c */ /* 0x000fe2000bf06100 */
[----:B------:R-:W-:Y:S01]  /*3820*/  IMAD.U32 R20, RZ, RZ, UR28 ;  /* 0x0000001cff147e24 */ /* 0x000fe2000f8e00ff */
[----:B------:R-:W-:Y:S01]  /*3830*/  UISETP.GT.AND UP4, UPT, UR35, 0x1, UPT ;  /* 0x000000012300788c */ /* 0x000fe2000bf84270 */
[----:B------:R-:W-:Y:S01]  /*3840*/  IMAD.MOV.U32 R22, RZ, RZ, R49 ;  /* 0x000000ffff167224 */ /* 0x000fe200078e0031 */
[----:B------:R-:W-:Y:S02]  /*3850*/  UIADD3 UR36, UPT, UPT, UR34, UR36, URZ ;  /* 0x0000002422247290 */ /* 0x000fe4000fffe0ff */
[----:B-1----:R-:W-:-:S02]  /*3860*/  USEL UR9, URZ, 0x1, !UP4 ;  /* 0x00000001ff097887 */ /* 0x002fc4000e000000 */
[----:B------:R-:W-:Y:S02]  /*3870*/  USEL UR35, UR35, URZ, !UP4 ;  /* 0x000000ff23237287 */ /* 0x000fe4000e000000 */
[----:B------:R-:W-:-:S03]  /*3880*/  ULOP3.LUT UR8, UR8, UR9, URZ, 0x3c, !UPT ;  /* 0x0000000908087292 */ /* 0x000fc6000f8e3cff */
[----:B------:R-:W-:Y:S01]  /*3890*/  UMOV UR9, UR29 ;  /* 0x0000001d00097c82 */ /* 0x000fe20008000000 */
[----:B------:R-:W-:Y:S08]  /*38a0*/  BRA.U !UP0, `(.L_x_20) ;  /* 0xffffffed08187547 */ /* 0x000ff0000b83ffff */
[----:B------:R-:W-:Y:S01]  /*38b0*/  UISETP.GE.AND UP0, UPT, UR23, 0x1, UPT ;  /* 0x000000011700788c */ /* 0x000fe2000bf06270 */
[----:B------:R-:W-:-:S08]  /*38c0*/  IMAD.MOV.U32 R22, RZ, RZ, R49 ;  /* 0x000000ffff167224 */ /* 0x000fd000078e0031 */
[----:B------:R-:W-:Y:S05]  /*38d0*/  BRA.U !UP0, `(.L_x_15) ;  /* 0x0000000108147547 */ /* 0x000fea000b800000 */
[----:B------:R-:W-:-:S06]  /*38e0*/  USHF.L.U32 UR4, UR28, 0x1f, URZ ;  /* 0x0000001f1c047899 */ /* 0x000fcc00080006ff */
[----:B0-----:R-:W-:-:S04]  /*38f0*/  IMAD.U32 R4, RZ, RZ, UR4 ;  /* 0x00000004ff047e24 */ /* 0x001fc8000f8e00ff */
[----:B------:R-:W0:Y:S02]  /*3900*/  SYNCS.PHASECHK.TRANS64.TRYWAIT P0, [UR37], R4 ;  /* 0x00000004ff0075a7 */ /* 0x000e240008001125 */
[----:B0-----:R-:W-:Y:S05]  /*3910*/  @!P0 BRA `(.L_x_21) ;  /* 0x0000001000288947 */ /* 0x001fea0003800000 */
.L_x_27:
[----:B------:R-:W-:-:S07]  /*3920*/  IMAD.MOV.U32 R22, RZ, RZ, R49 ;  /* 0x000000ffff167224 */ /* 0x000fce00078e0031 */
.L_x_15:
[----:B------:R-:W-:Y:S01]  /*3930*/  BAR.SYNC.DEFER_BLOCKING 0x0 ;  /* 0x0000000000007b1d */ /* 0x000fe20000010000 */
[C---:B------:R-:W-:Y:S01]  /*3940*/  LOP3.LUT P0, RZ, R0.reuse, 0xff, RZ, 0xc0, !PT ;  /* 0x000000ff00ff7812 */ /* 0x040fe2000780c0ff */
[----:B0-2---:R-:W-:Y:S01]  /*3950*/  IMAD.MOV.U32 R5, RZ, RZ, 0x3dc6b27f ;  /* 0x3dc6b27fff057424 */ /* 0x005fe200078e00ff */
[----:B------:R-:W-:Y:S02]  /*3960*/  FSETP.GEU.AND P1, PT, R33, 1.175494350822287508e-38, PT ;  /* 0x008000002100780b */ /* 0x000fe40003f2e000 */
[C---:B------:R-:W-:Y:S01]  /*3970*/  LOP3.LUT R29, R0.reuse, 0x80, RZ, 0xc0, !PT ;  /* 0x00000080001d7812 */ /* 0x040fe200078ec0ff */
[----:B------:R-:W0:Y:S01]  /*3980*/  LDCU.64 UR4, c[0x0][0x3e0] ;  /* 0x00007c00ff0477ac */ /* 0x000e220008000a00 */
[----:B------:R-:W-:Y:S02]  /*3990*/  FSEL R20, RZ, -23, P1 ;  /* 0xc1b80000ff147808 */ /* 0x000fe40000800000 */
[----:B------:R-:W-:Y:S02]  /*39a0*/  LOP3.LUT R30, R0, 0x7f, RZ, 0xc0, !PT ;  /* 0x0000007f001e7812 */ /* 0x000fe400078ec0ff */
[----:B------:R-:W-:-:S03]  /*39b0*/  LEA R29, R29, UR14, 0x5 ;  /* 0x0000000e1d1d7c11 */ /* 0x000fc6000f8e28ff */
[----:B------:R-:W1:Y:S02]  /*39c0*/  @!P0 SYNCS.CCTL.IV [UR14+0x3800] ;  /* 0x00380000ff0089b1 */ /* 0x000e64000800000e */
[----:B-1----:R-:W-:Y:S01]  /*39d0*/  BAR.SYNC.DEFER_BLOCKING 0x0 ;  /* 0x0000000000007b1d */ /* 0x002fe20000010000 */
[----:B0-----:R-:W-:-:S04]  /*39e0*/  UIMAD UR4, UR13, UR4, URZ ;  /* 0x000000040d0472a4 */ /* 0x001fc8000f8e02ff */
[----:B------:R-:W-:Y:S01]  /*39f0*/  USHF.L.U32 UR6, UR4, 0x1, URZ ;  /* 0x0000000104067899 */ /* 0x000fe200080006ff */
[----:B------:R-:W0:Y:S02]  /*3a00*/  @!P0 SYNCS.CCTL.IV [UR14+0x3808] ;  /* 0x00380800ff0089b1 */ /* 0x000e24000800000e */
[----:B0-----:R0:W-:Y:S01]  /*3a10*/  STSM.16.M88 [R28], R33 ;  /* 0x000000211c007844 */ /* 0x0011e20000000000 */
[----:B------:R-:W-:Y:S01]  /*3a20*/  BAR.SYNC.DEFER_BLOCKING 0x0 ;  /* 0x0000000000007b1d */ /* 0x000fe20000010000 */
[----:B0-----:R-:W-:-:S05]  /*3a30*/  @!P1 FMUL R33, R33, 8388608 ;  /* 0x4b00000021219820 */ /* 0x001fca0000400000 */
[C---:B------:R-:W-:Y:S02]  /*3a40*/  IADD3 R4, PT, PT, R33.reuse, -0x3f3504f3, RZ ;  /* 0xc0cafb0d21047810 */ /* 0x040fe40007ffe0ff */
[----:B------:R-:W-:Y:S02]  /*3a50*/  ISETP.GE.U32.AND P1, PT, R33, 0x7f800000, PT ;  /* 0x7f8000002100780c */ /* 0x000fe40003f26070 */
[----:B------:R-:W-:-:S04]  /*3a60*/  LOP3.LUT R24, R4, 0xff800000, RZ, 0xc0, !PT ;  /* 0xff80000004187812 */ /* 0x000fc800078ec0ff */
[----:B------:R-:W-:Y:S01]  /*3a70*/  I2FP.F32.S32 R25, R24 ;  /* 0x0000001800197245 */ /* 0x000fe20000201400 */
[----:B------:R-:W-:Y:S01]  /*3a80*/  IMAD.IADD R4, R33, 0x1, -R24 ;  /* 0x0000000121047824 */ /* 0x000fe200078e0a18 */
[----:B------:R-:W0:Y:S03]  /*3a90*/  LDSM.16.M88 R21, [R3+UR14] ;  /* 0x0000000e0315783b */ /* 0x000e260008000000 */
[----:B------:R-:W-:Y:S01]  /*3aa0*/  FADD R26, R4, -1 ;  /* 0xbf800000041a7421 */ /* 0x000fe20000000000 */
[----:B------:R-:W-:Y:S02]  /*3ab0*/  FFMA.FTZ R25, R25, 1.1920928955078125e-07, R20 ;  /* 0x3400000019197823 */ /* 0x000fe40000010014 */
[----:B------:R-:W1:Y:S01]  /*3ac0*/  LDC R20, c[0x0][0x3e8] ;  /* 0x0000fa00ff147b82 */ /* 0x000e620000000800 */
[----:B------:R-:W-:-:S04]  /*3ad0*/  FFMA.FTZ R5, R26, R5, -0.16845393180847167969 ;  /* 0xbe2c7f301a057423 */ /* 0x000fc80000010005 */
[----:B------:R-:W-:-:S04]  /*3ae0*/  FFMA.FTZ R5, R26, R5, 0.1716887056827545166 ;  /* 0x3e2fcf2a1a057423 */ /* 0x000fc80000010005 */
[----:B------:R-:W-:-:S04]  /*3af0*/  FFMA.FTZ R5, R26, R5, -0.17900948226451873779 ;  /* 0xbe374e431a057423 */ /* 0x000fc80000010005 */
[----:B------:R-:W-:-:S04]  /*3b00*/  FFMA.FTZ R5, R26, R5, 0.20512372255325317383 ;  /* 0x3e520bf41a057423 */ /* 0x000fc80000010005 */
[----:B------:R-:W-:-:S04]  /*3b10*/  FFMA.FTZ R5, R26, R5, -0.24046532809734344482 ;  /* 0xbe763c8b1a057423 */ /* 0x000fc80000010005 */
[----:B------:R-:W-:-:S04]  /*3b20*/  FFMA.FTZ R5, R26, R5, 0.28857114911079406738 ;  /* 0x3e93bf991a057423 */ /* 0x000fc80000010005 */
[C---:B------:R-:W-:Y:S02]  /*3b30*/  FFMA.FTZ R23, R26.reuse, R5, -0.36067417263984680176 ;  /* 0xbeb8aa491a177423 */ /* 0x040fe40000010005 */
[----:B------:R-:W2:Y:S01]  /*3b40*/  LDTM.x16 R4, tmem[UR32] ;  /* 0x00000020000479ee */ /* 0x000ea20008240000 */
[----:B------:R-:W-:Y:S01]  /*3b50*/  NOP ;  /* 0x0000000000007918 */ /* 0x000fe20000000000 */
[C---:B------:R-:W-:Y:S01]  /*3b60*/  FFMA.FTZ R23, R26.reuse, R23, 0.48089820146560668945 ;  /* 0x3ef6384a1a177423 */ /* 0x040fe20000010017 */
[----:B--2---:R-:W-:Y:S03]  /*3b70*/  BAR.SYNC.DEFER_BLOCKING 0x0 ;  /* 0x0000000000007b1d */ /* 0x004fe60000010000 */
[----:B------:R-:W-:Y:S01]  /*3b80*/  FFMA.FTZ R23, R26, R23, -0.72134751081466674805 ;  /* 0xbf38aa3b1a177423 */ /* 0x000fe20000010017 */
[----:B0-----:R-:W-:-:S03]  /*3b90*/  FSETP.GT.AND P0, PT, |R21|, 8.50705917302346158658e+37, PT ;  /* 0x7e8000001500780b */ /* 0x001fc60003f04200 */
[----:B------:R-:W-:Y:S01]  /*3ba0*/  FMUL R23, R26, R23 ;  /* 0x000000171a177220 */ /* 0x000fe20000400000 */
[----:B------:R-:W-:-:S03]  /*3bb0*/  FSETP.GEU.AND P2, PT, |R21|, 1.175494350822287508e-38, PT ;  /* 0x008000001500780b */ /* 0x000fc60003f4e200 */
[----:B------:R-:W-:Y:S01]  /*3bc0*/  FMUL R27, R26, R23 ;  /* 0x000000171a1b7220 */ /* 0x000fe20000400000 */
[----:B------:R-:W-:-:S03]  /*3bd0*/  IMAD R23, R30, 0x10, R29 ;  /* 0x000000101e177824 */ /* 0x000fc600078e021d */
[----:B------:R-:W-:Y:S02]  /*3be0*/  FFMA.FTZ R26, R26, 1.4426950216293334961, R27 ;  /* 0x3fb8aa3b1a1a7823 */ /* 0x000fe4000001001b */
[----:B------:R-:W-:Y:S02]  /*3bf0*/  @P0 FMUL R21, R21, 0.25 ;  /* 0x3e80000015150820 */ /* 0x000fe40000400000 */
[----:B------:R-:W-:Y:S01]  /*3c00*/  FADD R25, R25, R26 ;  /* 0x0000001a19197221 */ /* 0x000fe20000000000 */
[----:B------:R-:W-:Y:S01]  /*3c10*/  @P0 FMUL R6, R6, 0.25 ;  /* 0x3e80000006060820 */ /* 0x000fe20000400000 */
[----:B------:R-:W-:Y:S01]  /*3c20*/  @P0 FMUL R7, R7, 0.25 ;  /* 0x3e80000007070820 */ /* 0x000fe20000400000 */
[----:B------:R-:W-:Y:S01]  /*3c30*/  @!P2 FMUL R21, R21, 16777216 ;  /* 0x4b8000001515a820 */ /* 0x000fe20000400000 */
[----:B------:R-:W-:Y:S01]  /*3c40*/  @P0 FMUL R4, R4, 0.25 ;  /* 0x3e80000004040820 */ /* 0x000fe20000400000 */
[----:B------:R-:W-:Y:S01]  /*3c50*/  @P0 FMUL R8, R8, 0.25 ;  /* 0x3e80000008080820 */ /* 0x000fe20000400000 */
[----:B------:R-:W-:Y:S01]  /*3c60*/  @P0 FMUL R10, R10, 0.25 ;  /* 0x3e8000000a0a0820 */ /* 0x000fe20000400000 */
[----:B------:R-:W-:Y:S01]  /*3c70*/  @P0 FMUL R11, R11, 0.25 ;  /* 0x3e8000000b0b0820 */ /* 0x000fe20000400000 */
[----:B------:R-:W-:Y:S01]  /*3c80*/  @P0 FMUL R15, R15, 0.25 ;  /* 0x3e8000000f0f0820 */ /* 0x000fe20000400000 */
[----:B------:R-:W0:Y:S01]  /*3c90*/  MUFU.RCP R21, R21 ;  /* 0x0000001500157308 */ /* 0x000e220000001000 */
[----:B------:R-:W-:Y:S01]  /*3ca0*/  @P0 FMUL R12, R12, 0.25 ;  /* 0x3e8000000c0c0820 */ /* 0x000fe20000400000 */
[----:B------:R-:W-:Y:S01]  /*3cb0*/  @P0 FMUL R13, R13, 0.25 ;  /* 0x3e8000000d0d0820 */ /* 0x000fe20000400000 */
[----:B------:R-:W-:Y:S01]  /*3cc0*/  @P0 FMUL R14, R14, 0.25 ;  /* 0x3e8000000e0e0820 */ /* 0x000fe20000400000 */
[----:B------:R-:W-:Y:S01]  /*3cd0*/  @P0 FMUL R16, R16, 0.25 ;  /* 0x3e80000010100820 */ /* 0x000fe20000400000 */
[----:B------:R-:W-:Y:S01]  /*3ce0*/  @P0 FMUL R18, R18, 0.25 ;  /* 0x3e80000012120820 */ /* 0x000fe20000400000 */
[----:B------:R-:W-:Y:S01]  /*3cf0*/  @!P2 FMUL R6, R6, 16777216 ;  /* 0x4b8000000606a820 */ /* 0x000fe20000400000 */
[----:B------:R-:W-:Y:S01]  /*3d00*/  @!P2 FMUL R7, R7, 16777216 ;  /* 0x4b8000000707a820 */ /* 0x000fe20000400000 */
[----:B------:R-:W-:Y:S01]  /*3d10*/  @P0 FMUL R9, R9, 0.25 ;  /* 0x3e80000009090820 */ /* 0x000fe20000400000 */
[----:B------:R-:W-:Y:S01]  /*3d20*/  @!P2 FMUL R4, R4, 16777216 ;  /* 0x4b8000000404a820 */ /* 0x000fe20000400000 */
[----:B------:R-:W-:Y:S01]  /*3d30*/  @!P2 FMUL R8, R8, 16777216 ;  /* 0x4b8000000808a820 */ /* 0x000fe20000400000 */
[----:B------:R-:W-:Y:S01]  /*3d40*/  @!P2 FMUL R10, R10, 16777216 ;  /* 0x4b8000000a0aa820 */ /* 0x000fe20000400000 */
[----:B------:R-:W-:Y:S01]  /*3d50*/  @!P2 FMUL R11, R11, 16777216 ;  /* 0x4b8000000b0ba820 */ /* 0x000fe20000400000 */
[----:B------:R-:W-:Y:S01]  /*3d60*/  @!P2 FMUL R15, R15, 16777216 ;  /* 0x4b8000000f0fa820 */ /* 0x000fe20000400000 */
[----:B------:R-:W-:Y:S01]  /*3d70*/  @!P2 FMUL R12, R12, 16777216 ;  /* 0x4b8000000c0ca820 */ /* 0x000fe20000400000 */
[----:B------:R-:W-:Y:S01]  /*3d80*/  @!P2 FMUL R13, R13, 16777216 ;  /* 0x4b8000000d0da820 */ /* 0x000fe20000400000 */
[----:B------:R-:W-:Y:S01]  /*3d90*/  @!P2 FMUL R14, R14, 16777216 ;  /* 0x4b8000000e0ea820 */ /* 0x000fe20000400000 */
[----:B------:R-:W-:Y:S01]  /*3da0*/  @P0 FMUL R5, R5, 0.25 ;  /* 0x3e80000005050820 */ /* 0x000fe20000400000 */
[----:B------:R-:W-:Y:S01]  /*3db0*/  @P0 FMUL R17, R17, 0.25 ;  /* 0x3e80000011110820 */ /* 0x000fe20000400000 */
[----:B------:R-:W-:Y:S01]  /*3dc0*/  @!P2 FMUL R16, R16, 16777216 ;  /* 0x4b8000001010a820 */ /* 0x000fe20000400000 */
[----:B------:R-:W-:Y:S01]  /*3dd0*/  @!P2 FMUL R18, R18, 16777216 ;  /* 0x4b8000001212a820 */ /* 0x000fe20000400000 */
[----:B0-----:R-:W-:Y:S01]  /*3de0*/  FMUL R27, R21, R6 ;  /* 0x00000006151b7220 */ /* 0x001fe20000400000 */
[----:B------:R-:W-:Y:S01]  /*3df0*/  @P0 FMUL R19, R19, 0.25 ;  /* 0x3e80000013130820 */ /* 0x000fe20000400000 */
[----:B------:R-:W-:Y:S01]  /*3e00*/  FMUL R6, R21, R7 ;  /* 0x0000000715067220 */ /* 0x000fe20000400000 */
[----:B------:R-:W-:Y:S01]  /*3e10*/  @!P2 FMUL R9, R9, 16777216 ;  /* 0x4b8000000909a820 */ /* 0x000fe20000400000 */
[C---:B------:R-:W-:Y:S01]  /*3e20*/  FMUL R4, R21.reuse, R4 ;  /* 0x0000000415047220 */ /* 0x040fe20000400000 */
[C---:B------:R-:W-:Y:S01]  /*3e30*/  FMUL R7, R21.reuse, R8 ;  /* 0x0000000815077220 */ /* 0x040fe20000400000 */
[C---:B------:R-:W-:Y:S01]  /*3e40*/  FMUL R10, R21.reuse, R10 ;  /* 0x0000000a150a7220 */ /* 0x040fe20000400000 */
[C---:B------:R-:W-:Y:S01]  /*3e50*/  FMUL R29, R21.reuse, R11 ;  /* 0x0000000b151d7220 */ /* 0x040fe20000400000 */
[C---:B------:R-:W-:Y:S01]  /*3e60*/  FMUL R31, R21.reuse, R15 ;  /* 0x0000000f151f7220 */ /* 0x040fe20000400000 */
[C---:B------:R-:W-:Y:S01]  /*3e70*/  FMUL R12, R21.reuse, R12 ;  /* 0x0000000c150c7220 */ /* 0x040fe20000400000 */
[C---:B------:R-:W-:Y:S01]  /*3e80*/  FMUL R30, R21.reuse, R13 ;  /* 0x0000000d151e7220 */ /* 0x040fe20000400000 */
[----:B------:R-:W-:Y:S01]  /*3e90*/  FMUL R11, R21, R14 ;  /* 0x0000000e150b7220 */ /* 0x000fe20000400000 */
[----:B------:R-:W-:Y:S01]  /*3ea0*/  SHF.R.U32.HI R15, RZ, 0x7, R0 ;  /* 0x00000007ff0f7819 */ /* 0x000fe20000011600 */
[----:B------:R-:W-:Y:S01]  /*3eb0*/  @!P2 FMUL R5, R5, 16777216 ;  /* 0x4b8000000505a820 */ /* 0x000fe20000400000 */
[----:B------:R-:W-:Y:S01]  /*3ec0*/  @!P2 FMUL R17, R17, 16777216 ;  /* 0x4b8000001111a820 */ /* 0x000fe20000400000 */
[C---:B------:R-:W-:Y:S01]  /*3ed0*/  FMUL R16, R21.reuse, R16 ;  /* 0x0000001015107220 */ /* 0x040fe20000400000 */
[----:B------:R-:W-:Y:S01]  /*3ee0*/  FMUL R13, R21, R18 ;  /* 0x00000012150d7220 */ /* 0x000fe20000400000 */
[----:B------:R-:W-:Y:S01]  /*3ef0*/  @!P2 FMUL R19, R19, 16777216 ;  /* 0x4b8000001313a820 */ /* 0x000fe20000400000 */
[----:B------:R-:W-:Y:S01]  /*3f00*/  FMUL R24, R21, R9 ;  /* 0x0000000915187220 */ /* 0x000fe20000400000 */
[----:B------:R-:W-:Y:S01]  /*3f10*/  F2FP.F16.F32.PACK_AB R8, R27, R4 ;  /* 0x000000041b08723e */ /* 0x000fe200000000ff */
[----:B------:R-:W-:Y:S01]  /*3f20*/  FMUL R5, R21, R5 ;  /* 0x0000000515057220 */ /* 0x000fe20000400000 */
[----:B------:R-:W-:Y:S01]  /*3f30*/  SGXT.U32 R15, R15, 0x1 ;  /* 0x000000010f0f781a */ /* 0x000fe20000000000 */
[----:B------:R-:W-:Y:S01]  /*3f40*/  FMUL R14, R21, R17 ;  /* 0x00000011150e7220 */ /* 0x000fe20000400000 */
[----:B------:R-:W-:Y:S01]  /*3f50*/  F2FP.F16.F32.PACK_AB R9, R10, R7 ;  /* 0x000000070a09723e */ /* 0x000fe200000000ff */
[----:B------:R-:W-:Y:S01]  /*3f60*/  @P1 IMAD.MOV.U32 R4, RZ, RZ, 0x7f800000 ;  /* 0x7f800000ff041424 */ /* 0x000fe200078e00ff */
[----:B------:R-:W-:Y:S01]  /*3f70*/  F2FP.F16.F32.PACK_AB R10, R11, R12 ;  /* 0x0000000c0b0a723e */ /* 0x000fe200000000ff */
[----:B------:R-:W-:Y:S01]  /*3f80*/  FMUL R21, R21, R19 ;  /* 0x0000001315157220 */ /* 0x000fe20000400000 */
[----:B------:R-:W-:Y:S01]  /*3f90*/  F2FP.F16.F32.PACK_AB R11, R13, R16 ;  /* 0x000000100d0b723e */ /* 0x000fe200000000ff */
[----:B-1----:R-:W-:Y:S01]  /*3fa0*/  IMAD R15, R15, R20, RZ ;  /* 0x000000140f0f7224 */ /* 0x002fe200078e02ff */
[----:B------:R-:W0:Y:S01]  /*3fb0*/  LDC.64 R12, c[0x0][0x398] ;  /* 0x0000e600ff0c7b82 */ /* 0x000e220000000a00 */
[----:B------:R-:W-:Y:S01]  /*3fc0*/  @P1 FFMA.FTZ R25, R33, R4, +INF ;  /* 0x7f80000021191423 */ /* 0x000fe20000010004 */
[----:B------:R-:W-:Y:S01]  /*3fd0*/  F2FP.F16.F32.PACK_AB R4, R6, R5 ;  /* 0x000000050604723e */ /* 0x000fe200000000ff */
[C---:B------:R-:W-:Y:S01]  /*3fe0*/  IMAD R17, R20.reuse, 0x2, R15 ;  /* 0x0000000214117824 */ /* 0x040fe200078e020f */
[----:B------:R-:W-:Y:S01]  /*3ff0*/  F2FP.F16.F32.PACK_AB R5, R29, R24 ;  /* 0x000000181d05723e */ /* 0x000fe200000000ff */
[----:B------:R1:W-:Y:S01]  /*4000*/  STS.128 [R23], R8 ;  /* 0x0000000817007388 */ /* 0x0003e20000000c00 */
[----:B------:R-:W-:Y:S01]  /*4010*/  F2FP.F16.F32.PACK_AB R6, R31, R30 ;  /* 0x0000001e1f06723e */ /* 0x000fe200000000ff */
[----:B------:R-:W-:Y:S01]  /*4020*/  IMAD R19, R20, 0x2, R17 ;  /* 0x0000000214137824 */ /* 0x000fe200078e0211 */
[----:B------:R-:W-:Y:S01]  /*4030*/  F2FP.F16.F32.PACK_AB R7, R21, R14 ;  /* 0x0000000e1507723e */ /* 0x000fe200000000ff */
[----:B------:R-:W-:Y:S01]  /*4040*/  IMAD R14, R2, UR5, RZ ;  /* 0x00000005020e7c24 */ /* 0x000fe2000f8e02ff */
[----:B------:R-:W-:Y:S01]  /*4050*/  FSETP.NEU.AND P0, PT, R33, RZ, PT ;  /* 0x000000ff2100720b */ /* 0x000fe20003f0d000 */
[----:B------:R-:W-:Y:S01]  /*4060*/  UIMAD.WIDE UR4, UR4, 0x2, URZ ;  /* 0x00000002040478a5 */ /* 0x000fe2000f8e02ff */
[----:B------:R-:W-:Y:S01]  /*4070*/  LOP3.LUT R0, R0, 0xff, RZ, 0xc0, !PT ;  /* 0x000000ff00007812 */ /* 0x000fe200078ec0ff */
[----:B------:R2:W-:Y:S01]  /*4080*/  STS.128 [R23+0x800], R4 ;  /* 0x0008000417007388 */ /* 0x0005e20000000c00 */
[C---:B------:R-:W-:Y:S01]  /*4090*/  IMAD.SHL.U32 R29, R14.reuse, 0x2, RZ ;  /* 0x000000020e1d7824 */ /* 0x040fe200078e00ff */
[----:B------:R-:W-:Y:S01]  /*40a0*/  FSEL R21, R25, -INF , P0 ;  /* 0xff80000019157808 */ /* 0x000fe20000000000 */
[----:B------:R-:W-:-:S04]  /*40b0*/  IMAD.HI R40, R14, 0x2, RZ ;  /* 0x000000020e287827 */ /* 0x000fc800078e02ff */
[----:B------:R-:W-:Y:S01]  /*40c0*/  FFMA R21, R21, 0.69314718246459960938, R22 ;  /* 0x3f31721815157823 */ /* 0x000fe20000000016 */
[----:B------:R-:W-:Y:S01]  /*40d0*/  BAR.SYNC.DEFER_BLOCKING 0x0 ;  /* 0x0000000000007b1d */ /* 0x000fe20000010000 */
[----:B-1----:R-:W-:Y:S01]  /*40e0*/  IMAD R9, R20, 0x2, R19 ;  /* 0x0000000214097824 */ /* 0x002fe200078e0213 */
[----:B------:R-:W-:Y:S02]  /*40f0*/  LEA R8, R0, UR14, 0x4 ;  /* 0x0000000e00087c11 */ /* 0x000fe4000f8e20ff */
[----:B0-----:R-:W-:Y:S01]  /*4100*/  IADD3 R29, P0, P1, R29, UR6, R12 ;  /* 0x000000061d1d7c10 */ /* 0x001fe2000f91e00c */
[----:B------:R-:W-:Y:S01]  /*4110*/  IMAD R11, R20, 0x2, R9 ;  /* 0x00000002140b7824 */ /* 0x000fe200078e0209 */
[----:B------:R-:W0:Y:S02]  /*4120*/  LDCU UR4, c[0x0][0x3ec] ;  /* 0x00007d80ff0477ac */ /* 0x000e240008000800 */
[----:B------:R-:W-:Y:S01]  /*4130*/  IADD3.X R40, PT, PT, R40, UR5, R13, P0, P1 ;  /* 0x0000000528287c10 */ /* 0x000fe200087e240d */
[----:B------:R-:W-:Y:S01]  /*4140*/  IMAD R25, R20, 0x2, R11 ;  /* 0x0000000214197824 */ /* 0x000fe200078e020b */
[----:B------:R-:W-:-:S02]  /*4150*/  LEA R12, P0, R15, R29, 0x1 ;  /* 0x0000001d0f0c7211 */ /* 0x000fc400078008ff */
[-C--:B------:R-:W-:Y:S01]  /*4160*/  LEA R14, P1, R17, R29.reuse, 0x1 ;  /* 0x0000001d110e7211 */ /* 0x080fe200078208ff */
[C---:B------:R-:W-:Y:S01]  /*4170*/  IMAD R27, R20.reuse, 0x2, R25 ;  /* 0x00000002141b7824 */ /* 0x040fe200078e0219 */
[-C--:B------:R-:W-:Y:S02]  /*4180*/  LEA.HI.X.SX32 R13, R15, R40.reuse, 0x1, P0 ;  /* 0x000000280f0d7211 */ /* 0x080fe400000f0eff */
[-C--:B------:R-:W-:Y:S01]  /*4190*/  LEA R16, P0, R19, R29.reuse, 0x1 ;  /* 0x0000001d13107211 */ /* 0x080fe200078008ff */
[C---:B------:R-:W-:Y:S01]  /*41a0*/  IMAD R31, R20.reuse, 0x2, R27 ;  /* 0x00000002141f7824 */ /* 0x040fe200078e021b */
[-C--:B------:R-:W-:Y:S02]  /*41b0*/  LEA.HI.X.SX32 R15, R17, R40.reuse, 0x1, P1 ;  /* 0x00000028110f7211 */ /* 0x080fe400008f0eff */
[-C--:B------:R-:W-:Y:S01]  /*41c0*/  LEA.HI.X.SX32 R17, R19, R40.reuse, 0x1, P0 ;  /* 0x0000002813117211 */ /* 0x080fe200000f0eff */
[C---:B------:R-:W-:Y:S01]  /*41d0*/  IMAD R33, R20.reuse, 0x2, R31 ;  /* 0x0000000214217824 */ /* 0x040fe200078e021f */
[-C--:B------:R-:W-:Y:S01]  /*41e0*/  LEA R18, P2, R9, R29.reuse, 0x1 ;  /* 0x0000001d09127211 */ /* 0x080fe200078408ff */
[----:B------:R-:W1:Y:S02]  /*41f0*/  LDS.128 R4, [R8] ;  /* 0x0000000008047984 */ /* 0x000e640000000c00 */
[C---:B------:R-:W-:Y:S01]  /*4200*/  IMAD R35, R20.reuse, 0x2, R33 ;  /* 0x0000000214237824 */ /* 0x040fe200078e0221 */
[-C--:B------:R-:W-:Y:S01]  /*4210*/  LEA R22, P0, R11, R29.reuse, 0x1 ;  /* 0x0000001d0b167211 */ /* 0x080fe200078008ff */
[----:B0-----:R-:W-:Y:S01]  /*4220*/  UIMAD UR4, UR13, UR4, URZ ;  /* 0x000000040d0472a4 */ /* 0x001fe2000f8e02ff */
[-C--:B------:R-:W-:Y:S01]  /*4230*/  LEA.HI.X.SX32 R19, R9, R40.reuse, 0x1, P2 ;  /* 0x0000002809137211 */ /* 0x080fe200010f0eff */
[C---:B------:R-:W-:Y:S01]  /*4240*/  IMAD R37, R20.reuse, 0x2, R35 ;  /* 0x0000000214257824 */ /* 0x040fe200078e0223 */
[----:B--2---:R-:W-:Y:S01]  /*4250*/  LEA.HI.X.SX32 R23, R11, R40, 0x1, P0 ;  /* 0x000000280b177211 */ /* 0x004fe200000f0eff */
[----:B------:R-:W-:Y:S01]  /*4260*/  USHF.L.U32 UR6, UR4, 0x2, URZ ;  /* 0x0000000204067899 */ /* 0x000fe200080006ff */
[----:B------:R-:W0:Y:S01]  /*4270*/  LDS.128 R8, [R8+0x1000] ;  /* 0x0010000008087984 */ /* 0x000e220000000c00 */
[----:B------:R-:W-:Y:S01]  /*4280*/  LEA R24, P1, R25, R29, 0x1 ;  /* 0x0000001d19187211 */ /* 0x000fe200078208ff */
[----:B------:R-:W-:Y:S01]  /*4290*/  UIMAD.WIDE UR4, UR4, 0x4, URZ ;  /* 0x00000004040478a5 */ /* 0x000fe2000f8e02ff */
[----:B------:R-:W-:-:S02]  /*42a0*/  LEA R39, R20, R37, 0x1 ;  /* 0x0000002514277211 */ /* 0x000fc400078e08ff */
[-C--:B------:R-:W-:Y:S02]  /*42b0*/  LEA.HI.X.SX32 R25, R25, R40.reuse, 0x1, P1 ;  /* 0x0000002819197211 */ /* 0x080fe400008f0eff */
[-C--:B------:R-:W-:Y:S01]  /*42c0*/  LEA R30, P0, R31, R29.reuse, 0x1 ;  /* 0x0000001d1f1e7211 */ /* 0x080fe200078008ff */
[C---:B------:R-:W-:Y:S01]  /*42d0*/  IMAD R41, R20.reuse, 0x2, R39 ;  /* 0x0000000214297824 */ /* 0x040fe200078e0227 */
[-C--:B------:R-:W-:Y:S02]  /*42e0*/  LEA R32, P1, R33, R29.reuse, 0x1 ;  /* 0x0000001d21207211 */ /* 0x080fe400078208ff */
[-C--:B------:R-:W-:Y:S01]  /*42f0*/  LEA R26, P2, R27, R29.reuse, 0x1 ;  /* 0x0000001d1b1a7211 */ /* 0x080fe200078408ff */
[C---:B------:R-:W-:Y:S01]  /*4300*/  IMAD R45, R20.reuse, 0x2, R41 ;  /* 0x00000002142d7824 */ /* 0x040fe200078e0229 */
[-C--:B------:R-:W-:Y:S02]  /*4310*/  LEA.HI.X.SX32 R31, R31, R40.reuse, 0x1, P0 ;  /* 0x000000281f1f7211 */ /* 0x080fe400000f0eff */
[----:B------:R-:W-:Y:S01]  /*4320*/  LEA.HI.X.SX32 R33, R33, R40, 0x1, P1 ;  /* 0x0000002821217211 */ /* 0x000fe200008f0eff */
[----:B------:R-:W-:Y:S01]  /*4330*/  IMAD R47, R20, 0x2, R45 ;  /* 0x00000002142f7824 */ /* 0x000fe200078e022d */
[----:B------:R-:W-:-:S02]  /*4340*/  LEA R34, P0, R35, R29, 0x1 ;  /* 0x0000001d23227211 */ /* 0x000fc400078008ff */
[-C--:B------:R-:W-:Y:S01]  /*4350*/  LEA.HI.X.SX32 R27, R27, R40.reuse, 0x1, P2 ;  /* 0x000000281b1b7211 */ /* 0x080fe200010f0eff */
[----:B------:R-:W-:Y:S01]  /*4360*/  IMAD R20, R20, 0x2, R47 ;  /* 0x0000000214147824 */ /* 0x000fe200078e022f */
[-C--:B------:R-:W-:Y:S02]  /*4370*/  LEA R36, P1, R37, R29.reuse, 0x1 ;  /* 0x0000001d25247211 */ /* 0x080fe400078208ff */
[-C--:B------:R-:W-:Y:S02]  /*4380*/  LEA R38, P2, R39, R29.reuse, 0x1 ;  /* 0x0000001d27267211 */ /* 0x080fe400078408ff */
[C---:B------:R-:W-:Y:S02]  /*4390*/  LEA R48, P3, R20.reuse, R29, 0x1 ;  /* 0x0000001d14307211 */ /* 0x040fe400078608ff */
[-C--:B------:R-:W-:Y:S02]  /*43a0*/  LEA.HI.X.SX32 R35, R35, R40.reuse, 0x1, P0 ;  /* 0x0000002823237211 */ /* 0x080fe400000f0eff */
[----:B------:R-:W-:-:S02]  /*43b0*/  LEA.HI.X.SX32 R49, R20, R40, 0x1, P3 ;  /* 0x0000002814317211 */ /* 0x000fc400018f0eff */
[-C--:B------:R-:W-:Y:S01]  /*43c0*/  LEA.HI.X.SX32 R37, R37, R40.reuse, 0x1, P1 ;  /* 0x0000002825257211 */ /* 0x080fe200008f0eff */
[----:B-1----:R1:W-:Y:S01]  /*43d0*/  STG.E.U16 desc[UR30][R12.64], R4 ;  /* 0x000000040c007986 */ /* 0x0023e2000c10151e */
[----:B------:R-:W-:Y:S02]  /*43e0*/  PRMT R20, R4, 0x7632, R20 ;  /* 0x0000763204147816 */ /* 0x000fe40000000014 */
[-C--:B------:R-:W-:Y:S02]  /*43f0*/  LEA R42, P0, R41, R29.reuse, 0x1 ;  /* 0x0000001d292a7211 */ /* 0x080fe400078008ff */
[-C--:B------:R-:W-:Y:S01]  /*4400*/  LEA.HI.X.SX32 R39, R39, R40.reuse, 0x1, P2 ;  /* 0x0000002827277211 */ /* 0x080fe200010f0eff */
[----:B------:R2:W-:Y:S01]  /*4410*/  STG.E.U16 desc[UR30][R14.64], R20 ;  /* 0x000000140e007986 */ /* 0x0005e2000c10151e */
[-C--:B------:R-:W-:Y:S02]  /*4420*/  LEA R44, P1, R45, R29.reuse, 0x1 ;  /* 0x0000001d2d2c7211 */ /* 0x080fe400078208ff */
[----:B------:R-:W-:Y:S01]  /*4430*/  LEA R46, P2, R47, R29, 0x1 ;  /* 0x0000001d2f2e7211 */ /* 0x000fe200078408ff */
[----:B------:R3:W-:Y:S01]  /*4440*/  STG.E.U16 desc[UR30][R16.64], R5 ;  /* 0x0000000510007986 */ /* 0x0007e2000c10151e */
[----:B------:R-:W-:-:S02]  /*4450*/  LEA.HI.X.SX32 R43, R41, R40, 0x1, P0 ;  /* 0x00000028292b7211 */ /* 0x000fc400000f0eff */
[----:B-1----:R-:W-:Y:S02]  /*4460*/  PRMT R13, R5, 0x7632, R13 ;  /* 0x00007632050d7816 */ /* 0x002fe4000000000d */
[----:B0-----:R-:W-:Y:S02]  /*4470*/  PRMT R4, R8, 0x7632, R4 ;  /* 0x0000763208047816 */ /* 0x001fe40000000004 */
[-C--:B------:R-:W-:Y:S01]  /*4480*/  LEA.HI.X.SX32 R45, R45, R40.reuse, 0x1, P1 ;  /* 0x000000282d2d7211 */ /* 0x080fe200008f0eff */
[----:B------:R0:W-:Y:S01]  /*4490*/  STG.E.U16 desc[UR30][R18.64], R13 ;  /* 0x0000000d12007986 */ /* 0x0001e2000c10151e */
[----:B--2---:R-:W-:Y:S02]  /*44a0*/  PRMT R15, R6, 0x7632, R15 ;  /* 0x00007632060f7816 */ /* 0x004fe4000000000f */
[----:B------:R-:W-:Y:S01]  /*44b0*/  LEA.HI.X.SX32 R47, R47, R40, 0x1, P2 ;  /* 0x000000282f2f7211 */ /* 0x000fe200010f0eff */
[----:B------:R1:W-:Y:S01]  /*44c0*/  STG.E.U16 desc[UR30][R22.64], R6 ;  /* 0x0000000616007986 */ /* 0x0003e2000c10151e */
[----:B---3--:R-:W-:Y:S01]  /*44d0*/  PRMT R17, R7, 0x7632, R17 ;  /* 0x0000763207117816 */ /* 0x008fe20000000011 */
[----:B------:R-:W-:Y:S01]  /*44e0*/  IMAD.SHL.U32 R5, R2, 0x4, RZ ;  /* 0x0000000402057824 */ /* 0x000fe200078e00ff */
[----:B------:R-:W-:Y:S01]  /*44f0*/  ISETP.GE.U32.AND P0, PT, R0, 0x80, PT ;  /* 0x000000800000780c */ /* 0x000fe20003f06070 */
[----:B------:R2:W-:Y:S01]  /*4500*/  STG.E.U16 desc[UR30][R24.64], R15 ;  /* 0x0000000f18007986 */ /* 0x0005e2000c10151e */
[----:B------:R-:W-:-:S03]  /*4510*/  IMAD.HI R2, R2, 0x4, RZ ;  /* 0x0000000402027827 */ /* 0x000fc600078e02ff */
[----:B------:R3:W-:Y:S01]  /*4520*/  STG.E.U16 desc[UR30][R26.64], R7 ;  /* 0x000000071a007986 */ /* 0x0007e2000c10151e */
[----:B0-----:R-:W-:-:S03]  /*4530*/  PRMT R19, R9, 0x7632, R19 ;  /* 0x0000763209137816 */ /* 0x001fc60000000013 */
[----:B------:R-:W-:Y:S01]  /*4540*/  STG.E.U16 desc[UR30][R30.64], R17 ;  /* 0x000000111e007986 */ /* 0x000fe2000c10151e */
[----:B-1----:R-:W-:-:S03]  /*4550*/  PRMT R22, R10, 0x7632, R22 ;  /* 0x000076320a167816 */ /* 0x002fc60000000016 */
[----:B------:R-:W-:Y:S01]  /*4560*/  STG.E.U16 desc[UR30][R32.64], R8 ;  /* 0x0000000820007986 */ /* 0x000fe2000c10151e */
[----:B--2---:R-:W-:-:S03]  /*4570*/  PRMT R24, R11, 0x7632, R24 ;  /* 0x000076320b187816 */ /* 0x004fc60000000018 */
[----:B------:R0:W-:Y:S01]  /*4580*/  STG.E.U16 desc[UR30][R34.64], R4 ;  /* 0x0000000422007986 */ /* 0x0001e2000c10151e */
[----:B---3--:R-:W0:Y:S03]  /*4590*/  LDC.64 R6, c[0x0][0x3a0] ;  /* 0x0000e800ff067b82 */ /* 0x008e260000000a00 */
[----:B------:R-:W-:Y:S04]  /*45a0*/  STG.E.U16 desc[UR30][R36.64], R9 ;  /* 0x0000000924007986 */ /* 0x000fe8000c10151e */
[----:B------:R-:W-:Y:S04]  /*45b0*/  STG.E.U16 desc[UR30][R38.64], R19 ;  /* 0x0000001326007986 */ /* 0x000fe8000c10151e */
[----:B------:R-:W-:Y:S04]  /*45c0*/  STG.E.U16 desc[UR30][R42.64], R10 ;  /* 0x0000000a2a007986 */ /* 0x000fe8000c10151e */
[----:B------:R-:W-:Y:S04]  /*45d0*/  STG.E.U16 desc[UR30][R44.64], R22 ;  /* 0x000000162c007986 */ /* 0x000fe8000c10151e */
[----:B------:R-:W-:Y:S04]  /*45e0*/  STG.E.U16 desc[UR30][R46.64], R11 ;  /* 0x0000000b2e007986 */ /* 0x000fe8000c10151e */
[----:B------:R-:W-:Y:S01]  /*45f0*/  STG.E.U16 desc[UR30][R48.64], R24 ;  /* 0x0000001830007986 */ /* 0x000fe2000c10151e */
[----:B------:R-:W-:Y:S01]  /*4600*/  BAR.SYNC.DEFER_BLOCKING 0x0 ;  /* 0x0000000000007b1d */ /* 0x000fe20000010000 */
[----:B0-----:R-:W-:-:S04]  /*4610*/  IADD3 R4, P1, P2, R5, UR6, R6 ;  /* 0x0000000605047c10 */ /* 0x001fc8000fa3e006 */
[----:B------:R-:W-:Y:S01]  /*4620*/  IADD3.X R5, PT, PT, R2, UR5, R7, P1, P2 ;  /* 0x0000000502057c10 */ /* 0x000fe20008fe4407 */
[----:B------:R-:W-:Y:S02]  /*4630*/  STSM.16.M88 [R28], R21 ;  /* 0x000000151c007844 */ /* 0x000fe40000000000 */
[----:B------:R-:W-:Y:S06]  /*4640*/  BAR.SYNC.DEFER_BLOCKING 0x0 ;  /* 0x0000000000007b1d */ /* 0x000fec0000010000 */
[----:B------:R-:W0:Y:S04]  /*4650*/  LDSM.16.M88 R3, [R3+UR14] ;  /* 0x0000000e0303783b */ /* 0x000e280008000000 */
[----:B0-----:R0:W-:Y:S01]  /*4660*/  @!P0 STG.E desc[UR30][R4.64], R3 ;  /* 0x0000000304008986 */ /* 0x0011e2000c10191e */
[----:B------:R-:W-:Y:S06]  /*4670*/  BAR.SYNC.DEFER_BLOCKING 0x0 ;  /* 0x0000000000007b1d */ /* 0x000fec0000010000 */
[----:B------:R-:W-:Y:S05]  /*4680*/  BRA.U UP1, `(.L_x_22) ;  /* 0x0000000101a07547 */ /* 0x000fea000b800000 */
[----:B------:R-:W1:Y:S01]  /*4690*/  S2UR UR5, SR_CgaCtaId ;  /* 0x00000000000579c3 */ /* 0x000e620000008800 */
[----:B------:R-:W-:Y:S01]  /*46a0*/  NOP ;  /* 0x0000000000007918 */ /* 0x000fe20000000000 */
[----:B------:R-:W-:Y:S01]  /*46b0*/  UMOV UR4, 0x50 ;  /* 0x0000005000047882 */ /* 0x000fe20000000000 */
[----:B------:R-:W-:Y:S02]  /*46c0*/  IMAD.U32 R0, RZ, RZ, UR15 ;  /* 0x0000000fff007e24 */ /* 0x000fe4000f8e00ff */
[----:B0-----:R-:W-:Y:S02]  /*46d0*/  IMAD.MOV.U32 R3, RZ, RZ, 0xf ;  /* 0x0000000fff037424 */ /* 0x001fe400078e00ff */
[----:B------:R-:W-:Y:S01]  /*46e0*/  IMAD.MOV.U32 R7, RZ, RZ, 0x1 ;  /* 0x00000001ff077424 */ /* 0x000fe200078e00ff */
[----:B------:R-:W-:-:S04]  /*46f0*/  LOP3.LUT R0, R0, 0xffff, RZ, 0xc0, !PT ;  /* 0x0000ffff00007812 */ /* 0x000fc800078ec0ff */
[----:B------:R-:W-:-:S05]  /*4700*/  SHF.R.U32.HI R0, RZ, 0x5, R0 ;  /* 0x00000005ff007819 */ /* 0x000fca0000011600 */
[----:B------:R-:W-:Y:S01]  /*4710*/  VIADD R2, R0, 0x10 ;  /* 0x0000001000027836 */ /* 0x000fe20000000000 */
[----:B------:R-:W-:Y:S01]  /*4720*/  SHF.L.U32 R0, R3, R0, RZ ;  /* 0x0000000003007219 */ /* 0x000fe200000006ff */
[----:B-1----:R-:W-:-:S03]  /*4730*/  ULEA UR6, UR5, UR4, 0x18 ;  /* 0x0000000405067291 */ /* 0x002fc6000f8ec0ff */
[----:B------:R-:W-:-:S04]  /*4740*/  SHF.L.U32 R3, R7, R2, RZ ;  /* 0x0000000207037219 */ /* 0x000fc800000006ff */
[----:B------:R-:W-:Y:S02]  /*4750*/  LOP3.LUT R0, R3, R0, RZ, 0xfc, !PT ;  /* 0x0000000003007212 */ /* 0x000fe400078efcff */
[----:B------:R-:W0:Y:S02]  /*4760*/  LDS R5, [UR6] ;  /* 0x00000006ff057984 */ /* 0x000e240008000800 */
[C---:B------:R-:W-:Y:S02]  /*4770*/  LOP3.LUT R2, R0.reuse, 0xffff, RZ, 0xc0, !PT ;  /* 0x0000ffff00027812 */ /* 0x040fe400078ec0ff */
[----:B0-----:R-:W-:-:S04]  /*4780*/  LOP3.LUT R3, R0, 0xffff, R5, 0x80, !PT ;  /* 0x0000ffff00037812 */ /* 0x001fc800078e8005 */
[----:B------:R-:W-:-:S13]  /*4790*/  ISETP.NE.AND P0, PT, R3, R2, PT ;  /* 0x000000020300720c */ /* 0x000fda0003f05270 */
[----:B------:R-:W-:Y:S05]  /*47a0*/  @P0 BRA `(.L_x_23) ;  /* 0x0000000000500947 */ /* 0x000fea0003800000 */
[----:B------:R-:W-:Y:S02]  /*47b0*/  SHF.R.U32.HI R5, RZ, 0x10, R5 ;  /* 0x00000010ff057819 */ /* 0x000fe40000011605 */
[----:B------:R-:W-:-:S04]  /*47c0*/  SHF.R.U32.HI R2, RZ, 0x10, R0 ;  /* 0x00000010ff027819 */ /* 0x000fc80000011600 */
[----:B------:R-:W-:-:S04]  /*47d0*/  LOP3.LUT R5, R5, R2, RZ, 0xc0, !PT ;  /* 0x0000000205057212 */ /* 0x000fc800078ec0ff */
[----:B------:R-:W-:-:S13]  /*47e0*/  ISETP.NE.AND P0, PT, R5, R2, PT ;  /* 0x000000020500720c */ /* 0x000fda0003f05270 */
[----:B------:R-:W-:Y:S05]  /*47f0*/  @P0 BRA `(.L_x_24) ;  /* 0x0000000000300947 */ /* 0x000fea0003800000 */
[----:B------:R-:W-:Y:S01]  /*4800*/  R2UR UR4, R0 ;  /* 0x00000000000472ca */ /* 0x000fe200000e0000 */
[----:B------:R-:W-:Y:S01]  /*4810*/  VOTEU.ANY UR5, UPT, PT ;  /* 0x0000000000057886 */ /* 0x000fe200038e0100 */
[----:B------:R-:W0:Y:S01]  /*4820*/  S2R R0, SR_LANEID ;  /* 0x0000000000007919 */ /* 0x000e220000000000 */
[----:B------:R-:W-:-:S10]  /*4830*/  UFLO.U32 UR5, UR5 ;  /* 0x00000005000572bd */ /* 0x000fd400080e0000 */
[----:B------:R-:W-:-:S06]  /*4840*/  ULOP3.LUT UR4, URZ, UR4, URZ, 0x33, !UPT ;  /* 0x00000004ff047292 */ /* 0x000fcc000f8e33ff */
[----:B------:R-:W-:-:S04]  /*4850*/  IMAD.U32 R2, RZ, RZ, UR4 ;  /* 0x00000004ff027e24 */ /* 0x000fc8000f8e00ff */
[----:B------:R-:W1:Y:S02]  /*4860*/  REDUX UR7, R2 ;  /* 0x00000000020773c4 */ /* 0x000e640000000000 */
[----:B------:R2:W-:Y:S01]  /*4870*/  UTCATOMSWS.AND URZ, UR4 ;  /* 0x0000000400ff79e3 */ /* 0x0005e20008000000 */
[----:B0-----:R-:W-:Y:S01]  /*4880*/  ISETP.EQ.U32.AND P0, PT, R0, UR5, PT ;  /* 0x0000000500007c0c */ /* 0x001fe2000bf02070 */
[----:B-1----:R-:W-:-:S12]  /*4890*/  IMAD.U32 R0, RZ, RZ, UR7 ;  /* 0x00000007ff007e24 */ /* 0x002fd8000f8e00ff */
[----:B------:R2:W-:Y:S01]  /*48a0*/  @P0 ATOMS.AND RZ, [UR6], R0 ;  /* 0x00000000ffff098c */ /* 0x0005e2000a800006 */
[----:B------:R-:W-:Y:S05]  /*48b0*/  BRA `(.L_x_22) ;  /* 0x0000000000147947 */ /* 0x000fea0003800000 */
.L_x_24:
[----:B------:R-:W-:-:S07]  /*48c0*/  MOV R2, 0x48e0 ;  /* 0x000048e000027802 */ /* 0x000fce0000000f00 */
[----:B------:R-:W-:Y:S05]  /*48d0*/  CALL.REL.NOINC `($__internal_0_$__cuda_sm10x_tcgen05_guardrail_trap_col_being_dealloced_not_returned_by_alloc) ;  /* 0x0000000000447944 */ /* 0x000fea0003c00000 */
[----:B------:R-:W-:Y:S05]  /*48e0*/  BRA `(.L_x_22) ;  /* 0x0000000000087947 */ /* 0x000fea0003800000 */
.L_x_23:
[----:B------:R-:W-:-:S07]  /*48f0*/  MOV R2, 0x4910 ;  /* 0x0000491000027802 */ /* 0x000fce0000000f00 */
[----:B------:R-:W-:Y:S05]  /*4900*/  CALL.REL.NOINC `($__internal_2_$__cuda_sm10x_tcgen05_guardrail_trap_unallocated_columns_being_dealloced) ;  /* 0x0000000000507944 */ /* 0x000fea0003c00000 */
.L_x_22:
[----:B------:R-:W-:Y:S01]  /*4910*/  NOP ;  /* 0x0000000000007918 */ /* 0x000fe20000000000 */
[----:B--2---:R-:W-:Y:S05]  /*4920*/  EXIT ;  /* 0x000000000000794d */ /* 0x004fea0003800000 */
.L_x_8:
[----:B------:R-:W1:Y:S02]  /*4930*/  SYNCS.PHASECHK.TRANS64.TRYWAIT P2, [UR14+0x2800], RZ ;  /* 0x002800ffff0075a7 */ /* 0x000e64000804110e */
[----:B-1----:R-:W-:Y:S05]  /*4940*/  @!P2 BRA `(.L_x_8) ;  /* 0xfffffffc00f8a947 */ /* 0x002fea000383ffff */
[----:B------:R-:W-:Y:S05]  /*4950*/  BRA `(.L_x_7) ;  /* 0xffffffc8003c7947 */ /* 0x000fea000383ffff */
.L_x_17:
[----:B------:R-:W2:Y:S02]  /*4960*/  SYNCS.PHASECHK.TRANS64.TRYWAIT P3, [UR14+0x3810], RZ ;  /* 0x003810ffff0075a7 */ /* 0x000ea4000806110e */
[----:B--2---:R-:W-:Y:S05]  /*4970*/  @!P3 BRA `(.L_x_17) ;  /* 0xfffffffc00f8b947 */ /* 0x004fea000383ffff */
[----:B------:R-:W-:Y:S05]  /*4980*/  BRA `(.L_x_25) ;  /* 0xffffffdc00e87947 */ /* 0x000fea000383ffff */
.L_x_18:
[----:B------:R-:W2:Y:S02]  /*4990*/  SYNCS.PHASECHK.TRANS64.TRYWAIT P0, [UR37], R20 ;  /* 0x00000014ff0075a7 */ /* 0x000ea40008001125 */
[----:B--2---:R-:W-:Y:S05]  /*49a0*/  @!P0 BRA `(.L_x_18) ;  /* 0xfffffffc00f88947 */ /* 0x004fea000383ffff */
[----:B------:R-:W-:Y:S05]  /*49b0*/  BRA `(.L_x_26) ;  /* 0xffffffe800787947 */ /* 0x000fea000383ffff */
.L_x_21:
[----:B------:R-:W0:Y:S02]  /*49c0*/  SYNCS.PHASECHK.TRANS64.TRYWAIT P0, [UR37], R4 ;  /* 0x00000004ff0075a7 */ /* 0x000e240008001125 */
[----:B0-----:R-:W-:Y:S05]  /*49d0*/  @!P0 BRA `(.L_x_21) ;  /* 0xfffffffc00f88947 */ /* 0x001fea000383ffff */
[----:B------:R-:W-:Y:S05]  /*49e0*/  BRA `(.L_x_27) ;  /* 0xffffffec00cc7947 */ /* 0x000fea000383ffff */
        .weak           $__internal_0_$__cuda_sm10x_tcgen05_guardrail_trap_col_being_dealloced_not_returned_by_alloc
        .type           $__internal_0_$__cuda_sm10x_tcgen05_guardrail_trap_col_being_dealloced_not_returned_by_alloc,@function
        .size           $__internal_0_$__cuda_sm10x_tcgen05_guardrail_trap_col_being_dealloced_not_returned_by_alloc,($__internal_1_$__cuda_sm10x_tcgen05_guardrail_trap_phase_invalid_during_alloc - $__internal_0_$__cuda_sm10x_tcgen05_guardrail_trap_col_being_dealloced_not_returned_by_alloc)
$__internal_0_$__cuda_sm10x_tcgen05_guardrail_trap_col_being_dealloced_not_returned_by_alloc:
[----:B------:R-:W-:Y:S05]  /*49f0*/  BPT.TRAP 0x1 ;  /* 0x000000040000795c */ /* 0x000fea0000300000 */
[----:B------:R-:W-:-:S04]  /*4a00*/  IMAD.MOV.U32 R3, RZ, RZ, 0x0 ;  /* 0x00000000ff037424 */ /* 0x000fc800078e00ff */
[----:B------:R-:W-:Y:S05]  /*4a10*/  RET.REL.NODEC R2 `(attn_fwd) ;  /* 0xffffffb402787950 */ /* 0x000fea0003c3ffff */
        .weak           $__internal_1_$__cuda_sm10x_tcgen05_guardrail_trap_phase_invalid_during_alloc
        .type           $__internal_1_$__cuda_sm10x_tcgen05_guardrail_trap_phase_invalid_during_alloc,@function
        .size           $__internal_1_$__cuda_sm10x_tcgen05_guardrail_trap_phase_invalid_during_alloc,($__internal_2_$__cuda_sm10x_tcgen05_guardrail_trap_unallocated_columns_being_dealloced - $__internal_1_$__cuda_sm10x_tcgen05_guardrail_trap_phase_invalid_during_alloc)
$__internal_1_$__cuda_sm10x_tcgen05_guardrail_trap_phase_invalid_during_alloc:
[----:B------:R-:W-:Y:S05]  /*4a20*/  BPT.TRAP 0x1 ;  /* 0x000000040000795c */ /* 0x000fea0000300000 */
[----:B------:R-:W-:-:S04]  /*4a30*/  IMAD.MOV.U32 R3, RZ, RZ, 0x0 ;  /* 0x00000000ff037424 */ /* 0x000fc800078e00ff */
[----:B------:R-:W-:Y:S05]  /*4a40*/  RET.REL.NODEC R2 `(attn_fwd) ;  /* 0xffffffb4026c7950 */ /* 0x000fea0003c3ffff */
        .weak           $__internal_2_$__cuda_sm10x_tcgen05_guardrail_trap_unallocated_columns_being_dealloced
        .type           $__internal_2_$__cuda_sm10x_tcgen05_guardrail_trap_unallocated_columns_being_dealloced,@function
        .size           $__internal_2_$__cuda_sm10x_tcgen05_guardrail_trap_unallocated_columns_being_dealloced,(.L_x_31 - $__internal_2_$__cuda_sm10x_tcgen05_guardrail_trap_unallocated_columns_being_dealloced)
$__internal_2_$__cuda_sm10x_tcgen05_guardrail_trap_unallocated_columns_being_dealloced:
[----:B------:R-:W-:Y:S05]  /*4a50*/  BPT.TRAP 0x1 ;  /* 0x000000040000795c */ /* 0x000fea0000300000 */
[----:B------:R-:W-:-:S04]  /*4a60*/  IMAD.MOV.U32 R3, RZ, RZ, 0x0 ;  /* 0x00000000ff037424 */ /* 0x000fc800078e00ff */
[----:B------:R-:W-:Y:S05]  /*4a70*/  RET.REL.NODEC R2 `(attn_fwd) ;  /* 0xffffffb402607950 */ /* 0x000fea0003c3ffff */
.L_x_28:
[----:B------:R-:W-:-:S00]  /*4a80*/  BRA `(.L_x_28) ;  /* 0xfffffffc00fc7947 */ /* 0x000fc0000383ffff */
[----:B------:R-:W-:-:S00]  /*4a90*/  NOP ;  /* 0x0000000000007918 */ /* 0x000fc00000000000 */
        /* <DEDUP_REMOVED lines=14> */
.L_x_31:


//--------------------- .nv.global.init           --------------------------
	.section	.nv.global.init,"aw",@progbits
.nv.global.init:
	.type		_$_str,@object
	.size		_$_str,(.L_3 - _$_str)
_$_str:
        /*0000*/ 	.byte	0x5f, 0x5f, 0x43, 0x55, 0x44, 0x41, 0x5f, 0x46, 0x54, 0x5a, 0x00
.L_3:


//--------------------- .nv.shared.attn_fwd       --------------------------
	.section	.nv.shared.attn_fwd,"aw",@nobits
	.sectionflags	@""
	.align	16
	.zero		1024


//--------------------- .nv.shared.reserved.0     --------------------------
	.section	.nv.shared.reserved.0,"aw",@nobits
	.align	8
	.weak		__nv_reservedSMEM_offset_0_alias
	.size		__nv_reservedSMEM_offset_0_alias, 0, 64
	.other		__nv_reservedSMEM_offset_0_alias,@"STO_CUDA_RESERVED_SHARED STV_DEFAULT"
__nv_reservedSMEM_offset_0_alias:
	.zero		0
.nv.shared.reserved.0:
	.zero		64
	.weak		__nv_reservedSMEM_allocation_phase
	.type		__nv_reservedSMEM_allocation_phase,@object
	.size		__nv_reservedSMEM_allocation_phase,(.L_0 - __nv_reservedSMEM_allocation_phase)
__nv_reservedSMEM_allocation_phase:
	.zero		1
.L_0:
	.zero		7
	.weak		__nv_reservedSMEM_devtool_atexit_pc
	.type		__nv_reservedSMEM_devtool_atexit_pc,@object
	.size		__nv_reservedSMEM_devtool_atexit_pc,(__nv_reservedSMEM_allocation_mask - __nv_reservedSMEM_devtool_atexit_pc)
__nv_reservedSMEM_devtool_atexit_pc:
	.zero		8
	.weak		__nv_reservedSMEM_allocation_mask
	.type		__nv_reservedSMEM_allocation_mask,@object
	.size		__nv_reservedSMEM_allocation_mask,(.L_2 - __nv_reservedSMEM_allocation_mask)
__nv_reservedSMEM_allocation_mask:
	.zero		4
.L_2:


//--------------------- .nv.constant0.attn_fwd    --------------------------
	.section	.nv.constant0.attn_fwd,"a",@progbits
	.sectionflags	@""
	.align	4
.nv.constant0.attn_fwd:
	.zero		1032


//--------------------- SYMBOLS --------------------------

	.type		.nv.reservedSmem.offset0,@object
	.size		.nv.reservedSmem.offset0,0x4
	.type		.nv.reservedSmem.cap,@object
	.size		.nv.reservedSmem.cap,0x4
